//
// Generated by NVIDIA NVVM Compiler
//
// Compiler Build ID: CL-36424714
// Cuda compilation tools, release 13.0, V13.0.88
// Based on NVVM 20.0.0
//

.version 9.0
.target sm_100
.address_size 64

	// .globl	_Z17build_tree_kernelP7NodeGPUiij
.global .align 4 .b8 precalc_xorwow_matrix[102400];
.global .align 4 .b8 precalc_xorwow_offset_matrix[102400];
.global .align 4 .b8 mrg32k3aM1[2304];
.global .align 4 .b8 mrg32k3aM2[2304];
.global .align 4 .b8 mrg32k3aM1SubSeq[2016];
.global .align 4 .b8 mrg32k3aM2SubSeq[2016];
.global .align 4 .b8 mrg32k3aM1Seq[2304];
.global .align 4 .b8 mrg32k3aM2Seq[2304];
.const .align 8 .b8 __cr_lgamma_table[72];

.visible .entry _Z17build_tree_kernelP7NodeGPUiij(
	.param .u64 .ptr .align 1 _Z17build_tree_kernelP7NodeGPUiij_param_0,
	.param .u32 _Z17build_tree_kernelP7NodeGPUiij_param_1,
	.param .u32 _Z17build_tree_kernelP7NodeGPUiij_param_2,
	.param .u32 _Z17build_tree_kernelP7NodeGPUiij_param_3
)
{
	.local .align 16 .b8 	__local_depot0[32];
	.reg .b64 	%SP;
	.reg .b64 	%SPL;
	.reg .pred 	%p<43>;
	.reg .b32 	%r<363>;
	.reg .b32 	%f<77>;
	.reg .b64 	%rd<82>;

	mov.u64 	%SPL, __local_depot0;
	ld.param.u64 	%rd10, [_Z17build_tree_kernelP7NodeGPUiij_param_0];
	ld.param.u32 	%r80, [_Z17build_tree_kernelP7NodeGPUiij_param_1];
	ld.param.u32 	%r83, [_Z17build_tree_kernelP7NodeGPUiij_param_2];
	ld.param.u32 	%r82, [_Z17build_tree_kernelP7NodeGPUiij_param_3];
	cvta.to.global.u64 	%rd1, %rd10;
	add.u64 	%rd2, %SPL, 0;
	mov.u32 	%r84, %ctaid.x;
	mov.u32 	%r85, %ntid.x;
	mov.u32 	%r86, %tid.x;
	mad.lo.s32 	%r1, %r84, %r85, %r86;
	cvt.rn.f32.s32 	%f1, %r80;
	add.s32 	%r87, %r83, 1;
	setp.eq.s32 	%p1, %r87, 0;
	cvt.rn.f32.s32 	%f2, %r87;
	mul.f32 	%f12, %f2, 0f3F000000;
	cvt.rzi.f32.f32 	%f13, %f12;
	add.f32 	%f14, %f13, %f13;
	sub.f32 	%f15, %f2, %f14;
	abs.f32 	%f3, %f15;
	abs.f32 	%f4, %f1;
	setp.lt.f32 	%p2, %f4, 0f00800000;
	mul.f32 	%f16, %f4, 0f4B800000;
	selp.f32 	%f17, %f16, %f4, %p2;
	selp.f32 	%f18, 0fC1C00000, 0f00000000, %p2;
	mov.b32 	%r88, %f17;
	add.s32 	%r89, %r88, -1060439283;
	and.b32  	%r90, %r89, -8388608;
	sub.s32 	%r91, %r88, %r90;
	mov.b32 	%f19, %r91;
	cvt.rn.f32.s32 	%f20, %r90;
	fma.rn.f32 	%f21, %f20, 0f34000000, %f18;
	add.f32 	%f22, %f19, 0fBF800000;
	add.f32 	%f23, %f19, 0f3F800000;
	rcp.approx.ftz.f32 	%f24, %f23;
	add.f32 	%f25, %f22, %f22;
	mul.f32 	%f26, %f25, %f24;
	mul.f32 	%f27, %f26, %f26;
	sub.f32 	%f28, %f22, %f26;
	add.f32 	%f29, %f28, %f28;
	neg.f32 	%f30, %f26;
	fma.rn.f32 	%f31, %f30, %f22, %f29;
	mul.rn.f32 	%f32, %f24, %f31;
	fma.rn.f32 	%f33, %f27, 0f3A2C32E4, 0f3B52E7DB;
	fma.rn.f32 	%f34, %f33, %f27, 0f3C93BB73;
	fma.rn.f32 	%f35, %f34, %f27, 0f3DF6384F;
	mul.rn.f32 	%f36, %f35, %f27;
	fma.rn.f32 	%f37, %f26, 0f3FB8AA3B, %f21;
	sub.f32 	%f38, %f21, %f37;
	fma.rn.f32 	%f39, %f26, 0f3FB8AA3B, %f38;
	fma.rn.f32 	%f40, %f32, 0f3FB8AA3B, %f39;
	fma.rn.f32 	%f41, %f26, 0f32A55E34, %f40;
	mul.f32 	%f42, %f36, 0f40400000;
	fma.rn.f32 	%f43, %f42, %f32, %f41;
	fma.rn.f32 	%f44, %f36, %f26, %f43;
	add.rn.f32 	%f45, %f37, %f44;
	neg.f32 	%f46, %f37;
	add.rn.f32 	%f47, %f45, %f46;
	neg.f32 	%f48, %f47;
	add.rn.f32 	%f49, %f44, %f48;
	mul.rn.f32 	%f50, %f45, %f2;
	neg.f32 	%f51, %f50;
	fma.rn.f32 	%f52, %f45, %f2, %f51;
	fma.rn.f32 	%f53, %f49, %f2, %f52;
	cvt.rni.f32.f32 	%f54, %f50;
	sub.f32 	%f55, %f50, %f54;
	add.f32 	%f56, %f55, %f53;
	fma.rn.f32 	%f57, %f56, 0f391FCB8E, 0f3AAF85ED;
	fma.rn.f32 	%f58, %f57, %f56, 0f3C1D9856;
	fma.rn.f32 	%f59, %f58, %f56, 0f3D6357BB;
	fma.rn.f32 	%f60, %f59, %f56, 0f3E75FDEC;
	fma.rn.f32 	%f61, %f60, %f56, 0f3F317218;
	fma.rn.f32 	%f62, %f61, %f56, 0f3F800000;
	cvt.rzi.s32.f32 	%r92, %f54;
	setp.gt.f32 	%p3, %f54, 0f00000000;
	selp.b32 	%r93, 0, -2097152000, %p3;
	add.s32 	%r94, %r93, 2130706432;
	mov.b32 	%f63, %r94;
	mul.f32 	%f64, %f62, %f63;
	shl.b32 	%r95, %r92, 23;
	sub.s32 	%r96, %r95, %r93;
	mov.b32 	%f65, %r96;
	mul.f32 	%f66, %f64, %f65;
	abs.f32 	%f67, %f50;
	setp.gt.f32 	%p4, %f67, 0f43180000;
	setp.lt.f32 	%p5, %f50, 0f00000000;
	selp.f32 	%f68, 0f00000000, 0f7F800000, %p5;
	selp.f32 	%f5, %f68, %f66, %p4;
	setp.eq.s32 	%p6, %r80, 1;
	or.pred  	%p7, %p6, %p1;
	mov.f32 	%f76, 0f3F800000;
	@%p7 bra 	$L__BB0_8;
	setp.num.f32 	%p8, %f4, %f4;
	abs.f32 	%f69, %f2;
	setp.num.f32 	%p9, %f69, %f69;
	and.pred  	%p10, %p8, %p9;
	@%p10 bra 	$L__BB0_3;
	add.rn.f32 	%f76, %f1, %f2;
	bra.uni 	$L__BB0_8;
$L__BB0_3:
	setp.ne.s32 	%p11, %r80, 0;
	setp.neu.f32 	%p12, %f4, 0f7F800000;
	and.pred  	%p13, %p11, %p12;
	@%p13 bra 	$L__BB0_5;
	setp.neu.f32 	%p19, %f3, 0f3F800000;
	add.f32 	%f72, %f1, %f1;
	mov.b32 	%r97, %f72;
	setp.lt.s32 	%p20, %r83, -1;
	xor.b32  	%r98, %r97, 2139095040;
	selp.b32 	%r99, %r98, %r97, %p20;
	and.b32  	%r100, %r99, 2147483647;
	selp.b32 	%r101, %r100, %r99, %p19;
	mov.b32 	%f76, %r101;
	bra.uni 	$L__BB0_8;
$L__BB0_5:
	setp.eq.s32 	%p14, %r80, -1;
	setp.eq.f32 	%p15, %f69, 0f7F800000;
	and.pred  	%p16, %p14, %p15;
	@%p16 bra 	$L__BB0_8;
	setp.gt.s32 	%p17, %r80, -1;
	mov.f32 	%f76, %f5;
	@%p17 bra 	$L__BB0_8;
	setp.neu.f32 	%p18, %f3, 0f3F800000;
	neg.f32 	%f71, %f5;
	selp.f32 	%f76, %f5, %f71, %p18;
$L__BB0_8:
	add.f32 	%f73, %f76, 0fBF800000;
	add.s32 	%r2, %r80, -1;
	cvt.rn.f32.s32 	%f74, %r2;
	div.rn.f32 	%f75, %f73, %f74;
	cvt.rzi.s32.f32 	%r102, %f75;
	setp.ge.s32 	%p21, %r1, %r102;
	@%p21 bra 	$L__BB0_41;
	setp.lt.s32 	%p22, %r1, 1;
	mov.b32 	%r331, 0;
	@%p22 bra 	$L__BB0_12;
	mov.b32 	%r331, 0;
	mov.b32 	%r328, 1;
	mov.u32 	%r329, %r1;
$L__BB0_11:
	sub.s32 	%r329, %r329, %r328;
	mul.lo.s32 	%r328, %r328, %r80;
	add.s32 	%r331, %r331, 1;
	setp.ge.s32 	%p23, %r329, %r328;
	@%p23 bra 	$L__BB0_11;
$L__BB0_12:
	add.s32 	%r10, %r1, -1;
	div.s32 	%r11, %r10, %r80;
	mul.wide.s32 	%rd12, %r1, 12;
	add.s64 	%rd3, %rd1, %rd12;
	st.global.u32 	[%rd3], %r331;
	st.global.u32 	[%rd3+4], %r11;
	setp.ne.s32 	%p24, %r1, 0;
	@%p24 bra 	$L__BB0_14;
	mov.b32 	%r327, 0;
	st.global.u32 	[%rd1+8], %r327;
	bra.uni 	$L__BB0_41;
$L__BB0_14:
	add.s32 	%r106, %r11, %r82;
	xor.b32  	%r107, %r106, -1429050551;
	mul.lo.s32 	%r339, %r107, 1099087573;
	add.s32 	%r348, %r339, 123456789;
	xor.b32  	%r349, %r339, 362436069;
	add.s32 	%r352, %r339, 5783321;
	setp.lt.s32 	%p25, %r80, 1;
	@%p25 bra 	$L__BB0_27;
	and.b32  	%r16, %r80, 15;
	setp.lt.u32 	%p26, %r80, 16;
	mov.b32 	%r332, 0;
	@%p26 bra 	$L__BB0_18;
	and.b32  	%r332, %r80, 2147483632;
	add.s64 	%rd81, %rd2, 32;
	mov.b32 	%r337, 0;
$L__BB0_17:
	.pragma "nounroll";
	add.s32 	%r110, %r337, 1;
	add.s32 	%r111, %r337, 2;
	add.s32 	%r112, %r337, 3;
	st.local.v4.u32 	[%rd81+-32], {%r337, %r110, %r111, %r112};
	add.s32 	%r113, %r337, 4;
	add.s32 	%r114, %r337, 5;
	add.s32 	%r115, %r337, 6;
	add.s32 	%r116, %r337, 7;
	st.local.v4.u32 	[%rd81+-16], {%r113, %r114, %r115, %r116};
	add.s32 	%r117, %r337, 8;
	add.s32 	%r118, %r337, 9;
	add.s32 	%r119, %r337, 10;
	add.s32 	%r120, %r337, 11;
	st.local.v4.u32 	[%rd81], {%r117, %r118, %r119, %r120};
	add.s32 	%r121, %r337, 12;
	add.s32 	%r122, %r337, 13;
	add.s32 	%r123, %r337, 14;
	add.s32 	%r124, %r337, 15;
	st.local.v4.u32 	[%rd81+16], {%r121, %r122, %r123, %r124};
	add.s64 	%rd81, %rd81, 64;
	add.s32 	%r337, %r337, 16;
	setp.eq.s32 	%p27, %r337, %r332;
	@%p27 bra 	$L__BB0_18;
	bra.uni 	$L__BB0_17;
$L__BB0_18:
	setp.eq.s32 	%p28, %r16, 0;
	@%p28 bra 	$L__BB0_27;
	and.b32  	%r19, %r80, 7;
	setp.lt.u32 	%p29, %r16, 8;
	@%p29 bra 	$L__BB0_21;
	mul.wide.u32 	%rd13, %r332, 4;
	add.s64 	%rd14, %rd2, %rd13;
	st.local.u32 	[%rd14], %r332;
	add.s32 	%r125, %r332, 1;
	st.local.u32 	[%rd14+4], %r125;
	add.s32 	%r126, %r332, 2;
	st.local.u32 	[%rd14+8], %r126;
	add.s32 	%r127, %r332, 3;
	st.local.u32 	[%rd14+12], %r127;
	add.s32 	%r128, %r332, 4;
	st.local.u32 	[%rd14+16], %r128;
	add.s32 	%r129, %r332, 5;
	st.local.u32 	[%rd14+20], %r129;
	add.s32 	%r130, %r332, 6;
	st.local.u32 	[%rd14+24], %r130;
	add.s32 	%r131, %r332, 7;
	st.local.u32 	[%rd14+28], %r131;
	add.s32 	%r332, %r332, 8;
$L__BB0_21:
	setp.eq.s32 	%p30, %r19, 0;
	@%p30 bra 	$L__BB0_27;
	and.b32  	%r22, %r80, 3;
	setp.lt.u32 	%p31, %r19, 4;
	@%p31 bra 	$L__BB0_24;
	mul.wide.u32 	%rd15, %r332, 4;
	add.s64 	%rd16, %rd2, %rd15;
	st.local.u32 	[%rd16], %r332;
	add.s32 	%r132, %r332, 1;
	st.local.u32 	[%rd16+4], %r132;
	add.s32 	%r133, %r332, 2;
	st.local.u32 	[%rd16+8], %r133;
	add.s32 	%r134, %r332, 3;
	st.local.u32 	[%rd16+12], %r134;
	add.s32 	%r332, %r332, 4;
$L__BB0_24:
	setp.eq.s32 	%p32, %r22, 0;
	@%p32 bra 	$L__BB0_27;
	mul.wide.u32 	%rd17, %r332, 4;
	add.s64 	%rd80, %rd2, %rd17;
	neg.s32 	%r335, %r22;
$L__BB0_26:
	.pragma "nounroll";
	st.local.u32 	[%rd80], %r332;
	add.s32 	%r332, %r332, 1;
	add.s64 	%rd80, %rd80, 4;
	add.s32 	%r335, %r335, 1;
	setp.ne.s32 	%p33, %r335, 0;
	@%p33 bra 	$L__BB0_26;
$L__BB0_27:
	setp.lt.s32 	%p34, %r80, 2;
	@%p34 bra 	$L__BB0_40;
	add.s32 	%r137, %r80, -2;
	and.b32  	%r30, %r2, 7;
	setp.lt.u32 	%p35, %r137, 7;
	add.s32 	%r354, %r339, -638133224;
	mov.b32 	%r351, -589760388;
	mov.b32 	%r357, -123459836;
	mov.u32 	%r353, %r80;
	@%p35 bra 	$L__BB0_32;
	add.s32 	%r340, %r80, -4;
	and.b32  	%r140, %r2, -8;
	neg.s32 	%r338, %r140;
	mov.b32 	%r351, -589760388;
	mov.b32 	%r357, -123459836;
$L__BB0_30:
	.pragma "nounroll";
	add.s32 	%r141, %r340, 4;
	add.s32 	%r142, %r340, 3;
	shr.u32 	%r143, %r348, 2;
	xor.b32  	%r144, %r143, %r348;
	shl.b32 	%r145, %r352, 4;
	shl.b32 	%r146, %r144, 1;
	xor.b32  	%r147, %r145, %r146;
	xor.b32  	%r148, %r147, %r352;
	xor.b32  	%r149, %r148, %r144;
	add.s32 	%r150, %r339, -638133224;
	add.s32 	%r151, %r150, %r149;
	add.s32 	%r152, %r151, 362437;
	rem.u32 	%r153, %r152, %r141;
	mul.wide.u32 	%rd18, %r142, 4;
	add.s64 	%rd19, %rd2, %rd18;
	ld.local.u32 	%r154, [%rd19];
	mul.wide.u32 	%rd20, %r153, 4;
	add.s64 	%rd21, %rd2, %rd20;
	ld.local.u32 	%r155, [%rd21];
	st.local.u32 	[%rd19], %r155;
	st.local.u32 	[%rd21], %r154;
	add.s32 	%r156, %r340, 2;
	shr.u32 	%r157, %r349, 2;
	xor.b32  	%r158, %r157, %r349;
	shl.b32 	%r159, %r149, 4;
	shl.b32 	%r160, %r158, 1;
	xor.b32  	%r161, %r159, %r160;
	xor.b32  	%r162, %r161, %r149;
	xor.b32  	%r163, %r162, %r158;
	add.s32 	%r164, %r150, %r163;
	add.s32 	%r165, %r164, 724874;
	rem.u32 	%r166, %r165, %r142;
	mul.wide.u32 	%rd22, %r156, 4;
	add.s64 	%rd23, %rd2, %rd22;
	ld.local.u32 	%r167, [%rd23];
	mul.wide.u32 	%rd24, %r166, 4;
	add.s64 	%rd25, %rd2, %rd24;
	ld.local.u32 	%r168, [%rd25];
	st.local.u32 	[%rd23], %r168;
	st.local.u32 	[%rd25], %r167;
	add.s32 	%r169, %r340, 1;
	shr.u32 	%r170, %r357, 2;
	xor.b32  	%r171, %r170, %r357;
	shl.b32 	%r172, %r163, 4;
	shl.b32 	%r173, %r171, 1;
	xor.b32  	%r174, %r172, %r173;
	xor.b32  	%r175, %r174, %r163;
	xor.b32  	%r176, %r175, %r171;
	add.s32 	%r177, %r150, %r176;
	add.s32 	%r178, %r177, 1087311;
	rem.u32 	%r179, %r178, %r156;
	mul.wide.u32 	%rd26, %r169, 4;
	add.s64 	%rd27, %rd2, %rd26;
	ld.local.u32 	%r180, [%rd27];
	mul.wide.u32 	%rd28, %r179, 4;
	add.s64 	%rd29, %rd2, %rd28;
	ld.local.u32 	%r181, [%rd29];
	st.local.u32 	[%rd27], %r181;
	st.local.u32 	[%rd29], %r180;
	add.s32 	%r182, %r340, -4;
	shr.u32 	%r183, %r351, 2;
	xor.b32  	%r184, %r183, %r351;
	shl.b32 	%r185, %r176, 4;
	shl.b32 	%r186, %r184, 1;
	xor.b32  	%r187, %r185, %r186;
	xor.b32  	%r188, %r187, %r176;
	xor.b32  	%r348, %r188, %r184;
	add.s32 	%r189, %r150, %r348;
	add.s32 	%r190, %r189, 1449748;
	rem.u32 	%r191, %r190, %r169;
	mul.wide.u32 	%rd30, %r340, 4;
	add.s64 	%rd31, %rd2, %rd30;
	ld.local.u32 	%r192, [%rd31];
	mul.wide.u32 	%rd32, %r191, 4;
	add.s64 	%rd33, %rd2, %rd32;
	ld.local.u32 	%r193, [%rd33];
	st.local.u32 	[%rd31], %r193;
	st.local.u32 	[%rd33], %r192;
	add.s32 	%r194, %r340, -1;
	shr.u32 	%r195, %r352, 2;
	xor.b32  	%r196, %r195, %r352;
	shl.b32 	%r197, %r348, 4;
	shl.b32 	%r198, %r196, 1;
	xor.b32  	%r199, %r197, %r198;
	xor.b32  	%r200, %r199, %r348;
	xor.b32  	%r349, %r200, %r196;
	add.s32 	%r201, %r150, %r349;
	add.s32 	%r202, %r201, 1812185;
	rem.u32 	%r203, %r202, %r340;
	mul.wide.u32 	%rd34, %r194, 4;
	add.s64 	%rd35, %rd2, %rd34;
	ld.local.u32 	%r204, [%rd35];
	mul.wide.u32 	%rd36, %r203, 4;
	add.s64 	%rd37, %rd2, %rd36;
	ld.local.u32 	%r205, [%rd37];
	st.local.u32 	[%rd35], %r205;
	st.local.u32 	[%rd37], %r204;
	add.s32 	%r206, %r340, -2;
	shr.u32 	%r207, %r149, 2;
	xor.b32  	%r208, %r207, %r149;
	shl.b32 	%r209, %r349, 4;
	shl.b32 	%r210, %r208, 1;
	xor.b32  	%r211, %r209, %r210;
	xor.b32  	%r212, %r211, %r349;
	xor.b32  	%r357, %r212, %r208;
	add.s32 	%r213, %r150, %r357;
	add.s32 	%r214, %r213, 2174622;
	rem.u32 	%r215, %r214, %r194;
	mul.wide.u32 	%rd38, %r206, 4;
	add.s64 	%rd39, %rd2, %rd38;
	ld.local.u32 	%r216, [%rd39];
	mul.wide.u32 	%rd40, %r215, 4;
	add.s64 	%rd41, %rd2, %rd40;
	ld.local.u32 	%r217, [%rd41];
	st.local.u32 	[%rd39], %r217;
	st.local.u32 	[%rd41], %r216;
	add.s32 	%r218, %r340, -3;
	shr.u32 	%r219, %r163, 2;
	xor.b32  	%r220, %r219, %r163;
	shl.b32 	%r221, %r357, 4;
	shl.b32 	%r222, %r220, 1;
	xor.b32  	%r223, %r221, %r222;
	xor.b32  	%r224, %r223, %r357;
	xor.b32  	%r351, %r224, %r220;
	add.s32 	%r225, %r150, %r351;
	add.s32 	%r226, %r225, 2537059;
	rem.u32 	%r227, %r226, %r206;
	mul.wide.u32 	%rd42, %r218, 4;
	add.s64 	%rd43, %rd2, %rd42;
	ld.local.u32 	%r228, [%rd43];
	mul.wide.u32 	%rd44, %r227, 4;
	add.s64 	%rd45, %rd2, %rd44;
	ld.local.u32 	%r229, [%rd45];
	st.local.u32 	[%rd43], %r229;
	st.local.u32 	[%rd45], %r228;
	shr.u32 	%r230, %r176, 2;
	xor.b32  	%r231, %r230, %r176;
	shl.b32 	%r232, %r351, 4;
	shl.b32 	%r233, %r231, 1;
	xor.b32  	%r234, %r232, %r233;
	xor.b32  	%r235, %r234, %r351;
	xor.b32  	%r352, %r235, %r231;
	add.s32 	%r236, %r150, %r352;
	add.s32 	%r237, %r236, 2899496;
	rem.u32 	%r238, %r237, %r218;
	mul.wide.u32 	%rd46, %r182, 4;
	add.s64 	%rd47, %rd2, %rd46;
	ld.local.u32 	%r239, [%rd47];
	mul.wide.u32 	%rd48, %r238, 4;
	add.s64 	%rd49, %rd2, %rd48;
	ld.local.u32 	%r240, [%rd49];
	st.local.u32 	[%rd47], %r240;
	st.local.u32 	[%rd49], %r239;
	add.s32 	%r340, %r340, -8;
	add.s32 	%r339, %r339, 2899496;
	add.s32 	%r338, %r338, 8;
	setp.ne.s32 	%p36, %r338, 0;
	@%p36 bra 	$L__BB0_30;
	add.s32 	%r353, %r340, 4;
	add.s32 	%r354, %r339, -638133224;
$L__BB0_32:
	setp.eq.s32 	%p37, %r30, 0;
	@%p37 bra 	$L__BB0_40;
	and.b32  	%r61, %r2, 3;
	setp.lt.u32 	%p38, %r30, 4;
	@%p38 bra 	$L__BB0_35;
	add.s32 	%r241, %r353, -1;
	shr.u32 	%r242, %r348, 2;
	xor.b32  	%r243, %r242, %r348;
	shl.b32 	%r244, %r352, 4;
	shl.b32 	%r245, %r243, 1;
	xor.b32  	%r246, %r244, %r245;
	xor.b32  	%r247, %r246, %r352;
	xor.b32  	%r62, %r247, %r243;
	add.s32 	%r248, %r354, %r62;
	add.s32 	%r249, %r248, 362437;
	rem.u32 	%r250, %r249, %r353;
	mul.wide.u32 	%rd50, %r241, 4;
	add.s64 	%rd51, %rd2, %rd50;
	ld.local.u32 	%r251, [%rd51];
	mul.wide.u32 	%rd52, %r250, 4;
	add.s64 	%rd53, %rd2, %rd52;
	ld.local.u32 	%r252, [%rd53];
	st.local.u32 	[%rd51], %r252;
	st.local.u32 	[%rd53], %r251;
	add.s32 	%r253, %r353, -2;
	shr.u32 	%r254, %r349, 2;
	xor.b32  	%r255, %r254, %r349;
	shl.b32 	%r256, %r62, 4;
	shl.b32 	%r257, %r255, 1;
	xor.b32  	%r258, %r256, %r257;
	xor.b32  	%r259, %r258, %r62;
	xor.b32  	%r63, %r259, %r255;
	add.s32 	%r260, %r354, %r63;
	add.s32 	%r261, %r260, 724874;
	rem.u32 	%r262, %r261, %r241;
	mul.wide.u32 	%rd54, %r253, 4;
	add.s64 	%rd55, %rd2, %rd54;
	ld.local.u32 	%r263, [%rd55];
	mul.wide.u32 	%rd56, %r262, 4;
	add.s64 	%rd57, %rd2, %rd56;
	ld.local.u32 	%r264, [%rd57];
	st.local.u32 	[%rd55], %r264;
	st.local.u32 	[%rd57], %r263;
	add.s32 	%r265, %r353, -3;
	shr.u32 	%r266, %r357, 2;
	xor.b32  	%r267, %r266, %r357;
	shl.b32 	%r268, %r63, 4;
	shl.b32 	%r269, %r267, 1;
	xor.b32  	%r270, %r268, %r269;
	xor.b32  	%r271, %r270, %r63;
	xor.b32  	%r272, %r271, %r267;
	add.s32 	%r273, %r354, %r272;
	add.s32 	%r274, %r273, 1087311;
	rem.u32 	%r275, %r274, %r253;
	mul.wide.u32 	%rd58, %r265, 4;
	add.s64 	%rd59, %rd2, %rd58;
	ld.local.u32 	%r276, [%rd59];
	mul.wide.u32 	%rd60, %r275, 4;
	add.s64 	%rd61, %rd2, %rd60;
	ld.local.u32 	%r277, [%rd61];
	st.local.u32 	[%rd59], %r277;
	st.local.u32 	[%rd61], %r276;
	add.s32 	%r353, %r353, -4;
	shr.u32 	%r278, %r351, 2;
	xor.b32  	%r279, %r278, %r351;
	shl.b32 	%r280, %r272, 4;
	shl.b32 	%r281, %r279, 1;
	xor.b32  	%r282, %r280, %r281;
	xor.b32  	%r283, %r282, %r272;
	xor.b32  	%r65, %r283, %r279;
	add.s32 	%r354, %r354, 1449748;
	add.s32 	%r284, %r65, %r354;
	rem.u32 	%r285, %r284, %r265;
	mul.wide.u32 	%rd62, %r353, 4;
	add.s64 	%rd63, %rd2, %rd62;
	ld.local.u32 	%r286, [%rd63];
	mul.wide.u32 	%rd64, %r285, 4;
	add.s64 	%rd65, %rd2, %rd64;
	ld.local.u32 	%r287, [%rd65];
	st.local.u32 	[%rd63], %r287;
	st.local.u32 	[%rd65], %r286;
	mov.u32 	%r348, %r352;
	mov.u32 	%r349, %r62;
	mov.u32 	%r357, %r63;
	mov.u32 	%r352, %r65;
$L__BB0_35:
	setp.eq.s32 	%p39, %r61, 0;
	@%p39 bra 	$L__BB0_40;
	setp.eq.s32 	%p40, %r61, 1;
	@%p40 bra 	$L__BB0_38;
	add.s32 	%r288, %r353, -1;
	shr.u32 	%r289, %r348, 2;
	xor.b32  	%r290, %r289, %r348;
	shl.b32 	%r291, %r352, 4;
	shl.b32 	%r292, %r290, 1;
	xor.b32  	%r293, %r291, %r292;
	xor.b32  	%r294, %r293, %r352;
	xor.b32  	%r295, %r294, %r290;
	add.s32 	%r296, %r354, %r295;
	add.s32 	%r297, %r296, 362437;
	rem.u32 	%r298, %r297, %r353;
	mul.wide.u32 	%rd66, %r288, 4;
	add.s64 	%rd67, %rd2, %rd66;
	ld.local.u32 	%r299, [%rd67];
	mul.wide.u32 	%rd68, %r298, 4;
	add.s64 	%rd69, %rd2, %rd68;
	ld.local.u32 	%r300, [%rd69];
	st.local.u32 	[%rd67], %r300;
	st.local.u32 	[%rd69], %r299;
	add.s32 	%r353, %r353, -2;
	shr.u32 	%r301, %r349, 2;
	xor.b32  	%r302, %r301, %r349;
	shl.b32 	%r303, %r295, 4;
	shl.b32 	%r304, %r302, 1;
	xor.b32  	%r305, %r303, %r304;
	xor.b32  	%r306, %r305, %r295;
	xor.b32  	%r352, %r306, %r302;
	add.s32 	%r354, %r354, 724874;
	add.s32 	%r307, %r352, %r354;
	rem.u32 	%r308, %r307, %r288;
	mul.wide.u32 	%rd70, %r353, 4;
	add.s64 	%rd71, %rd2, %rd70;
	ld.local.u32 	%r309, [%rd71];
	mul.wide.u32 	%rd72, %r308, 4;
	add.s64 	%rd73, %rd2, %rd72;
	ld.local.u32 	%r310, [%rd73];
	st.local.u32 	[%rd71], %r310;
	st.local.u32 	[%rd73], %r309;
	mov.u32 	%r348, %r357;
$L__BB0_38:
	and.b32  	%r311, %r2, 1;
	setp.eq.b32 	%p41, %r311, 1;
	not.pred 	%p42, %p41;
	@%p42 bra 	$L__BB0_40;
	add.s32 	%r312, %r353, -1;
	shr.u32 	%r313, %r348, 2;
	xor.b32  	%r314, %r313, %r348;
	shl.b32 	%r315, %r352, 4;
	shl.b32 	%r316, %r314, 1;
	xor.b32  	%r317, %r315, %r316;
	xor.b32  	%r318, %r317, %r352;
	xor.b32  	%r319, %r318, %r314;
	add.s32 	%r320, %r354, %r319;
	add.s32 	%r321, %r320, 362437;
	rem.u32 	%r322, %r321, %r353;
	mul.wide.u32 	%rd74, %r312, 4;
	add.s64 	%rd75, %rd2, %rd74;
	ld.local.u32 	%r323, [%rd75];
	mul.wide.u32 	%rd76, %r322, 4;
	add.s64 	%rd77, %rd2, %rd76;
	ld.local.u32 	%r324, [%rd77];
	st.local.u32 	[%rd75], %r324;
	st.local.u32 	[%rd77], %r323;
$L__BB0_40:
	rem.s32 	%r325, %r10, %r80;
	mul.wide.s32 	%rd78, %r325, 4;
	add.s64 	%rd79, %rd2, %rd78;
	ld.local.u32 	%r326, [%rd79];
	st.global.u32 	[%rd3+8], %r326;
$L__BB0_41:
	ret;

}
	// .globl	_Z18random_walk_kernelP7NodeGPUiiiPfiiPKfj
.visible .entry _Z18random_walk_kernelP7NodeGPUiiiPfiiPKfj(
	.param .u64 .ptr .align 1 _Z18random_walk_kernelP7NodeGPUiiiPfiiPKfj_param_0,
	.param .u32 _Z18random_walk_kernelP7NodeGPUiiiPfiiPKfj_param_1,
	.param .u32 _Z18random_walk_kernelP7NodeGPUiiiPfiiPKfj_param_2,
	.param .u32 _Z18random_walk_kernelP7NodeGPUiiiPfiiPKfj_param_3,
	.param .u64 .ptr .align 1 _Z18random_walk_kernelP7NodeGPUiiiPfiiPKfj_param_4,
	.param .u32 _Z18random_walk_kernelP7NodeGPUiiiPfiiPKfj_param_5,
	.param .u32 _Z18random_walk_kernelP7NodeGPUiiiPfiiPKfj_param_6,
	.param .u64 .ptr .align 1 _Z18random_walk_kernelP7NodeGPUiiiPfiiPKfj_param_7,
	.param .u32 _Z18random_walk_kernelP7NodeGPUiiiPfiiPKfj_param_8
)
{
	.local .align 8 .b8 	__local_depot1[72];
	.reg .b64 	%SP;
	.reg .b64 	%SPL;
	.reg .pred 	%p<141>;
	.reg .b32 	%r<1653>;
	.reg .b32 	%f<225>;
	.reg .b64 	%rd<93>;

	mov.u64 	%SPL, __local_depot1;
	ld.param.u64 	%rd35, [_Z18random_walk_kernelP7NodeGPUiiiPfiiPKfj_param_0];
	ld.param.u32 	%r687, [_Z18random_walk_kernelP7NodeGPUiiiPfiiPKfj_param_1];
	ld.param.u32 	%r688, [_Z18random_walk_kernelP7NodeGPUiiiPfiiPKfj_param_2];
	ld.param.u32 	%r689, [_Z18random_walk_kernelP7NodeGPUiiiPfiiPKfj_param_3];
	ld.param.u64 	%rd36, [_Z18random_walk_kernelP7NodeGPUiiiPfiiPKfj_param_4];
	ld.param.u32 	%r690, [_Z18random_walk_kernelP7NodeGPUiiiPfiiPKfj_param_5];
	ld.param.u32 	%r692, [_Z18random_walk_kernelP7NodeGPUiiiPfiiPKfj_param_6];
	ld.param.u64 	%rd37, [_Z18random_walk_kernelP7NodeGPUiiiPfiiPKfj_param_7];
	ld.param.u32 	%r691, [_Z18random_walk_kernelP7NodeGPUiiiPfiiPKfj_param_8];
	cvta.to.global.u64 	%rd1, %rd35;
	cvta.to.global.u64 	%rd2, %rd36;
	cvta.to.global.u64 	%rd3, %rd37;
	add.u64 	%rd4, %SPL, 0;
	add.u64 	%rd5, %SPL, 48;
	add.u64 	%rd6, %SPL, 60;
	mov.u32 	%r693, %ctaid.x;
	mov.u32 	%r694, %ntid.x;
	mov.u32 	%r695, %tid.x;
	mad.lo.s32 	%r1, %r693, %r694, %r695;
	setp.ge.s32 	%p1, %r1, %r692;
	@%p1 bra 	$L__BB1_260;
	xor.b32  	%r698, %r691, -1429050551;
	mul.lo.s32 	%r699, %r698, 1099087573;
	add.s32 	%r1623, %r699, -638133224;
	add.s32 	%r1308, %r699, 123456789;
	st.local.v2.u32 	[%rd4], {%r1623, %r1308};
	xor.b32  	%r1307, %r699, 362436069;
	mov.b32 	%r1306, -123459836;
	st.local.v2.u32 	[%rd4+8], {%r1307, %r1306};
	add.s32 	%r1304, %r699, 5783321;
	mov.b32 	%r1305, -589760388;
	st.local.v2.u32 	[%rd4+16], {%r1305, %r1304};
	setp.eq.s32 	%p2, %r1, 0;
	@%p2 bra 	$L__BB1_116;
	cvt.s64.s32 	%rd90, %r1;
	mov.b32 	%r1291, 0;
	mov.b32 	%r1306, -123459836;
	mov.b32 	%r1305, -589760388;
	mov.u64 	%rd42, precalc_xorwow_matrix;
$L__BB1_3:
	mov.u64 	%rd8, %rd90;
	and.b64  	%rd9, %rd8, 3;
	setp.eq.s64 	%p3, %rd9, 0;
	@%p3 bra 	$L__BB1_115;
	mul.wide.u32 	%rd41, %r1291, 3200;
	add.s64 	%rd10, %rd42, %rd41;
	mov.b32 	%r1304, 0;
	mov.u32 	%r1305, %r1304;
	mov.u32 	%r1306, %r1304;
	mov.u32 	%r1307, %r1304;
	mov.u32 	%r1308, %r1304;
	mov.u32 	%r1297, %r1304;
$L__BB1_5:
	mul.wide.u32 	%rd43, %r1297, 4;
	add.s64 	%rd44, %rd4, %rd43;
	ld.local.u32 	%r18, [%rd44+4];
	shl.b32 	%r19, %r1297, 5;
	mov.b32 	%r1303, 0;
$L__BB1_6:
	.pragma "nounroll";
	shr.u32 	%r705, %r18, %r1303;
	and.b32  	%r706, %r705, 1;
	setp.eq.b32 	%p4, %r706, 1;
	not.pred 	%p5, %p4;
	add.s32 	%r707, %r19, %r1303;
	mul.lo.s32 	%r708, %r707, 5;
	mul.wide.u32 	%rd45, %r708, 4;
	add.s64 	%rd11, %rd10, %rd45;
	@%p5 bra 	$L__BB1_8;
	ld.global.u32 	%r709, [%rd11];
	xor.b32  	%r1308, %r1308, %r709;
	ld.global.u32 	%r710, [%rd11+4];
	xor.b32  	%r1307, %r1307, %r710;
	ld.global.u32 	%r711, [%rd11+8];
	xor.b32  	%r1306, %r1306, %r711;
	ld.global.u32 	%r712, [%rd11+12];
	xor.b32  	%r1305, %r1305, %r712;
	ld.global.u32 	%r713, [%rd11+16];
	xor.b32  	%r1304, %r1304, %r713;
$L__BB1_8:
	and.b32  	%r715, %r705, 2;
	setp.eq.s32 	%p6, %r715, 0;
	@%p6 bra 	$L__BB1_10;
	ld.global.u32 	%r716, [%rd11+20];
	xor.b32  	%r1308, %r1308, %r716;
	ld.global.u32 	%r717, [%rd11+24];
	xor.b32  	%r1307, %r1307, %r717;
	ld.global.u32 	%r718, [%rd11+28];
	xor.b32  	%r1306, %r1306, %r718;
	ld.global.u32 	%r719, [%rd11+32];
	xor.b32  	%r1305, %r1305, %r719;
	ld.global.u32 	%r720, [%rd11+36];
	xor.b32  	%r1304, %r1304, %r720;
$L__BB1_10:
	and.b32  	%r722, %r705, 4;
	setp.eq.s32 	%p7, %r722, 0;
	@%p7 bra 	$L__BB1_12;
	ld.global.u32 	%r723, [%rd11+40];
	xor.b32  	%r1308, %r1308, %r723;
	ld.global.u32 	%r724, [%rd11+44];
	xor.b32  	%r1307, %r1307, %r724;
	ld.global.u32 	%r725, [%rd11+48];
	xor.b32  	%r1306, %r1306, %r725;
	ld.global.u32 	%r726, [%rd11+52];
	xor.b32  	%r1305, %r1305, %r726;
	ld.global.u32 	%r727, [%rd11+56];
	xor.b32  	%r1304, %r1304, %r727;
$L__BB1_12:
	and.b32  	%r729, %r705, 8;
	setp.eq.s32 	%p8, %r729, 0;
	@%p8 bra 	$L__BB1_14;
	ld.global.u32 	%r730, [%rd11+60];
	xor.b32  	%r1308, %r1308, %r730;
	ld.global.u32 	%r731, [%rd11+64];
	xor.b32  	%r1307, %r1307, %r731;
	ld.global.u32 	%r732, [%rd11+68];
	xor.b32  	%r1306, %r1306, %r732;
	ld.global.u32 	%r733, [%rd11+72];
	xor.b32  	%r1305, %r1305, %r733;
	ld.global.u32 	%r734, [%rd11+76];
	xor.b32  	%r1304, %r1304, %r734;
$L__BB1_14:
	and.b32  	%r736, %r705, 16;
	setp.eq.s32 	%p9, %r736, 0;
	@%p9 bra 	$L__BB1_16;
	ld.global.u32 	%r737, [%rd11+80];
	xor.b32  	%r1308, %r1308, %r737;
	ld.global.u32 	%r738, [%rd11+84];
	xor.b32  	%r1307, %r1307, %r738;
	ld.global.u32 	%r739, [%rd11+88];
	xor.b32  	%r1306, %r1306, %r739;
	ld.global.u32 	%r740, [%rd11+92];
	xor.b32  	%r1305, %r1305, %r740;
	ld.global.u32 	%r741, [%rd11+96];
	xor.b32  	%r1304, %r1304, %r741;
$L__BB1_16:
	and.b32  	%r743, %r705, 32;
	setp.eq.s32 	%p10, %r743, 0;
	@%p10 bra 	$L__BB1_18;
	ld.global.u32 	%r744, [%rd11+100];
	xor.b32  	%r1308, %r1308, %r744;
	ld.global.u32 	%r745, [%rd11+104];
	xor.b32  	%r1307, %r1307, %r745;
	ld.global.u32 	%r746, [%rd11+108];
	xor.b32  	%r1306, %r1306, %r746;
	ld.global.u32 	%r747, [%rd11+112];
	xor.b32  	%r1305, %r1305, %r747;
	ld.global.u32 	%r748, [%rd11+116];
	xor.b32  	%r1304, %r1304, %r748;
$L__BB1_18:
	and.b32  	%r750, %r705, 64;
	setp.eq.s32 	%p11, %r750, 0;
	@%p11 bra 	$L__BB1_20;
	ld.global.u32 	%r751, [%rd11+120];
	xor.b32  	%r1308, %r1308, %r751;
	ld.global.u32 	%r752, [%rd11+124];
	xor.b32  	%r1307, %r1307, %r752;
	ld.global.u32 	%r753, [%rd11+128];
	xor.b32  	%r1306, %r1306, %r753;
	ld.global.u32 	%r754, [%rd11+132];
	xor.b32  	%r1305, %r1305, %r754;
	ld.global.u32 	%r755, [%rd11+136];
	xor.b32  	%r1304, %r1304, %r755;
$L__BB1_20:
	and.b32  	%r757, %r705, 128;
	setp.eq.s32 	%p12, %r757, 0;
	@%p12 bra 	$L__BB1_22;
	ld.global.u32 	%r758, [%rd11+140];
	xor.b32  	%r1308, %r1308, %r758;
	ld.global.u32 	%r759, [%rd11+144];
	xor.b32  	%r1307, %r1307, %r759;
	ld.global.u32 	%r760, [%rd11+148];
	xor.b32  	%r1306, %r1306, %r760;
	ld.global.u32 	%r761, [%rd11+152];
	xor.b32  	%r1305, %r1305, %r761;
	ld.global.u32 	%r762, [%rd11+156];
	xor.b32  	%r1304, %r1304, %r762;
$L__BB1_22:
	and.b32  	%r764, %r705, 256;
	setp.eq.s32 	%p13, %r764, 0;
	@%p13 bra 	$L__BB1_24;
	ld.global.u32 	%r765, [%rd11+160];
	xor.b32  	%r1308, %r1308, %r765;
	ld.global.u32 	%r766, [%rd11+164];
	xor.b32  	%r1307, %r1307, %r766;
	ld.global.u32 	%r767, [%rd11+168];
	xor.b32  	%r1306, %r1306, %r767;
	ld.global.u32 	%r768, [%rd11+172];
	xor.b32  	%r1305, %r1305, %r768;
	ld.global.u32 	%r769, [%rd11+176];
	xor.b32  	%r1304, %r1304, %r769;
$L__BB1_24:
	and.b32  	%r771, %r705, 512;
	setp.eq.s32 	%p14, %r771, 0;
	@%p14 bra 	$L__BB1_26;
	ld.global.u32 	%r772, [%rd11+180];
	xor.b32  	%r1308, %r1308, %r772;
	ld.global.u32 	%r773, [%rd11+184];
	xor.b32  	%r1307, %r1307, %r773;
	ld.global.u32 	%r774, [%rd11+188];
	xor.b32  	%r1306, %r1306, %r774;
	ld.global.u32 	%r775, [%rd11+192];
	xor.b32  	%r1305, %r1305, %r775;
	ld.global.u32 	%r776, [%rd11+196];
	xor.b32  	%r1304, %r1304, %r776;
$L__BB1_26:
	and.b32  	%r778, %r705, 1024;
	setp.eq.s32 	%p15, %r778, 0;
	@%p15 bra 	$L__BB1_28;
	ld.global.u32 	%r779, [%rd11+200];
	xor.b32  	%r1308, %r1308, %r779;
	ld.global.u32 	%r780, [%rd11+204];
	xor.b32  	%r1307, %r1307, %r780;
	ld.global.u32 	%r781, [%rd11+208];
	xor.b32  	%r1306, %r1306, %r781;
	ld.global.u32 	%r782, [%rd11+212];
	xor.b32  	%r1305, %r1305, %r782;
	ld.global.u32 	%r783, [%rd11+216];
	xor.b32  	%r1304, %r1304, %r783;
$L__BB1_28:
	and.b32  	%r785, %r705, 2048;
	setp.eq.s32 	%p16, %r785, 0;
	@%p16 bra 	$L__BB1_30;
	ld.global.u32 	%r786, [%rd11+220];
	xor.b32  	%r1308, %r1308, %r786;
	ld.global.u32 	%r787, [%rd11+224];
	xor.b32  	%r1307, %r1307, %r787;
	ld.global.u32 	%r788, [%rd11+228];
	xor.b32  	%r1306, %r1306, %r788;
	ld.global.u32 	%r789, [%rd11+232];
	xor.b32  	%r1305, %r1305, %r789;
	ld.global.u32 	%r790, [%rd11+236];
	xor.b32  	%r1304, %r1304, %r790;
$L__BB1_30:
	and.b32  	%r792, %r705, 4096;
	setp.eq.s32 	%p17, %r792, 0;
	@%p17 bra 	$L__BB1_32;
	ld.global.u32 	%r793, [%rd11+240];
	xor.b32  	%r1308, %r1308, %r793;
	ld.global.u32 	%r794, [%rd11+244];
	xor.b32  	%r1307, %r1307, %r794;
	ld.global.u32 	%r795, [%rd11+248];
	xor.b32  	%r1306, %r1306, %r795;
	ld.global.u32 	%r796, [%rd11+252];
	xor.b32  	%r1305, %r1305, %r796;
	ld.global.u32 	%r797, [%rd11+256];
	xor.b32  	%r1304, %r1304, %r797;
$L__BB1_32:
	and.b32  	%r799, %r705, 8192;
	setp.eq.s32 	%p18, %r799, 0;
	@%p18 bra 	$L__BB1_34;
	ld.global.u32 	%r800, [%rd11+260];
	xor.b32  	%r1308, %r1308, %r800;
	ld.global.u32 	%r801, [%rd11+264];
	xor.b32  	%r1307, %r1307, %r801;
	ld.global.u32 	%r802, [%rd11+268];
	xor.b32  	%r1306, %r1306, %r802;
	ld.global.u32 	%r803, [%rd11+272];
	xor.b32  	%r1305, %r1305, %r803;
	ld.global.u32 	%r804, [%rd11+276];
	xor.b32  	%r1304, %r1304, %r804;
$L__BB1_34:
	and.b32  	%r806, %r705, 16384;
	setp.eq.s32 	%p19, %r806, 0;
	@%p19 bra 	$L__BB1_36;
	ld.global.u32 	%r807, [%rd11+280];
	xor.b32  	%r1308, %r1308, %r807;
	ld.global.u32 	%r808, [%rd11+284];
	xor.b32  	%r1307, %r1307, %r808;
	ld.global.u32 	%r809, [%rd11+288];
	xor.b32  	%r1306, %r1306, %r809;
	ld.global.u32 	%r810, [%rd11+292];
	xor.b32  	%r1305, %r1305, %r810;
	ld.global.u32 	%r811, [%rd11+296];
	xor.b32  	%r1304, %r1304, %r811;
$L__BB1_36:
	and.b32  	%r813, %r705, 32768;
	setp.eq.s32 	%p20, %r813, 0;
	@%p20 bra 	$L__BB1_38;
	ld.global.u32 	%r814, [%rd11+300];
	xor.b32  	%r1308, %r1308, %r814;
	ld.global.u32 	%r815, [%rd11+304];
	xor.b32  	%r1307, %r1307, %r815;
	ld.global.u32 	%r816, [%rd11+308];
	xor.b32  	%r1306, %r1306, %r816;
	ld.global.u32 	%r817, [%rd11+312];
	xor.b32  	%r1305, %r1305, %r817;
	ld.global.u32 	%r818, [%rd11+316];
	xor.b32  	%r1304, %r1304, %r818;
$L__BB1_38:
	add.s32 	%r1303, %r1303, 16;
	setp.ne.s32 	%p21, %r1303, 32;
	@%p21 bra 	$L__BB1_6;
	mad.lo.s32 	%r819, %r1297, -31, %r19;
	add.s32 	%r1297, %r819, 1;
	setp.ne.s32 	%p22, %r1297, 5;
	@%p22 bra 	$L__BB1_5;
	st.local.u32 	[%rd4+4], %r1308;
	st.local.v2.u32 	[%rd4+8], {%r1307, %r1306};
	st.local.v2.u32 	[%rd4+16], {%r1305, %r1304};
	setp.eq.s64 	%p23, %rd9, 1;
	@%p23 bra 	$L__BB1_115;
	mov.b32 	%r1304, 0;
	mov.u32 	%r1305, %r1304;
	mov.u32 	%r1306, %r1304;
	mov.u32 	%r1307, %r1304;
	mov.u32 	%r1308, %r1304;
	mov.u32 	%r1389, %r1304;
$L__BB1_42:
	mul.wide.u32 	%rd46, %r1389, 4;
	add.s64 	%rd47, %rd4, %rd46;
	ld.local.u32 	%r194, [%rd47+4];
	shl.b32 	%r195, %r1389, 5;
	mov.b32 	%r1395, 0;
$L__BB1_43:
	.pragma "nounroll";
	shr.u32 	%r822, %r194, %r1395;
	and.b32  	%r823, %r822, 1;
	setp.eq.b32 	%p24, %r823, 1;
	not.pred 	%p25, %p24;
	add.s32 	%r824, %r195, %r1395;
	mul.lo.s32 	%r825, %r824, 5;
	mul.wide.u32 	%rd48, %r825, 4;
	add.s64 	%rd12, %rd10, %rd48;
	@%p25 bra 	$L__BB1_45;
	ld.global.u32 	%r826, [%rd12];
	xor.b32  	%r1308, %r1308, %r826;
	ld.global.u32 	%r827, [%rd12+4];
	xor.b32  	%r1307, %r1307, %r827;
	ld.global.u32 	%r828, [%rd12+8];
	xor.b32  	%r1306, %r1306, %r828;
	ld.global.u32 	%r829, [%rd12+12];
	xor.b32  	%r1305, %r1305, %r829;
	ld.global.u32 	%r830, [%rd12+16];
	xor.b32  	%r1304, %r1304, %r830;
$L__BB1_45:
	and.b32  	%r832, %r822, 2;
	setp.eq.s32 	%p26, %r832, 0;
	@%p26 bra 	$L__BB1_47;
	ld.global.u32 	%r833, [%rd12+20];
	xor.b32  	%r1308, %r1308, %r833;
	ld.global.u32 	%r834, [%rd12+24];
	xor.b32  	%r1307, %r1307, %r834;
	ld.global.u32 	%r835, [%rd12+28];
	xor.b32  	%r1306, %r1306, %r835;
	ld.global.u32 	%r836, [%rd12+32];
	xor.b32  	%r1305, %r1305, %r836;
	ld.global.u32 	%r837, [%rd12+36];
	xor.b32  	%r1304, %r1304, %r837;
$L__BB1_47:
	and.b32  	%r839, %r822, 4;
	setp.eq.s32 	%p27, %r839, 0;
	@%p27 bra 	$L__BB1_49;
	ld.global.u32 	%r840, [%rd12+40];
	xor.b32  	%r1308, %r1308, %r840;
	ld.global.u32 	%r841, [%rd12+44];
	xor.b32  	%r1307, %r1307, %r841;
	ld.global.u32 	%r842, [%rd12+48];
	xor.b32  	%r1306, %r1306, %r842;
	ld.global.u32 	%r843, [%rd12+52];
	xor.b32  	%r1305, %r1305, %r843;
	ld.global.u32 	%r844, [%rd12+56];
	xor.b32  	%r1304, %r1304, %r844;
$L__BB1_49:
	and.b32  	%r846, %r822, 8;
	setp.eq.s32 	%p28, %r846, 0;
	@%p28 bra 	$L__BB1_51;
	ld.global.u32 	%r847, [%rd12+60];
	xor.b32  	%r1308, %r1308, %r847;
	ld.global.u32 	%r848, [%rd12+64];
	xor.b32  	%r1307, %r1307, %r848;
	ld.global.u32 	%r849, [%rd12+68];
	xor.b32  	%r1306, %r1306, %r849;
	ld.global.u32 	%r850, [%rd12+72];
	xor.b32  	%r1305, %r1305, %r850;
	ld.global.u32 	%r851, [%rd12+76];
	xor.b32  	%r1304, %r1304, %r851;
$L__BB1_51:
	and.b32  	%r853, %r822, 16;
	setp.eq.s32 	%p29, %r853, 0;
	@%p29 bra 	$L__BB1_53;
	ld.global.u32 	%r854, [%rd12+80];
	xor.b32  	%r1308, %r1308, %r854;
	ld.global.u32 	%r855, [%rd12+84];
	xor.b32  	%r1307, %r1307, %r855;
	ld.global.u32 	%r856, [%rd12+88];
	xor.b32  	%r1306, %r1306, %r856;
	ld.global.u32 	%r857, [%rd12+92];
	xor.b32  	%r1305, %r1305, %r857;
	ld.global.u32 	%r858, [%rd12+96];
	xor.b32  	%r1304, %r1304, %r858;
$L__BB1_53:
	and.b32  	%r860, %r822, 32;
	setp.eq.s32 	%p30, %r860, 0;
	@%p30 bra 	$L__BB1_55;
	ld.global.u32 	%r861, [%rd12+100];
	xor.b32  	%r1308, %r1308, %r861;
	ld.global.u32 	%r862, [%rd12+104];
	xor.b32  	%r1307, %r1307, %r862;
	ld.global.u32 	%r863, [%rd12+108];
	xor.b32  	%r1306, %r1306, %r863;
	ld.global.u32 	%r864, [%rd12+112];
	xor.b32  	%r1305, %r1305, %r864;
	ld.global.u32 	%r865, [%rd12+116];
	xor.b32  	%r1304, %r1304, %r865;
$L__BB1_55:
	and.b32  	%r867, %r822, 64;
	setp.eq.s32 	%p31, %r867, 0;
	@%p31 bra 	$L__BB1_57;
	ld.global.u32 	%r868, [%rd12+120];
	xor.b32  	%r1308, %r1308, %r868;
	ld.global.u32 	%r869, [%rd12+124];
	xor.b32  	%r1307, %r1307, %r869;
	ld.global.u32 	%r870, [%rd12+128];
	xor.b32  	%r1306, %r1306, %r870;
	ld.global.u32 	%r871, [%rd12+132];
	xor.b32  	%r1305, %r1305, %r871;
	ld.global.u32 	%r872, [%rd12+136];
	xor.b32  	%r1304, %r1304, %r872;
$L__BB1_57:
	and.b32  	%r874, %r822, 128;
	setp.eq.s32 	%p32, %r874, 0;
	@%p32 bra 	$L__BB1_59;
	ld.global.u32 	%r875, [%rd12+140];
	xor.b32  	%r1308, %r1308, %r875;
	ld.global.u32 	%r876, [%rd12+144];
	xor.b32  	%r1307, %r1307, %r876;
	ld.global.u32 	%r877, [%rd12+148];
	xor.b32  	%r1306, %r1306, %r877;
	ld.global.u32 	%r878, [%rd12+152];
	xor.b32  	%r1305, %r1305, %r878;
	ld.global.u32 	%r879, [%rd12+156];
	xor.b32  	%r1304, %r1304, %r879;
$L__BB1_59:
	and.b32  	%r881, %r822, 256;
	setp.eq.s32 	%p33, %r881, 0;
	@%p33 bra 	$L__BB1_61;
	ld.global.u32 	%r882, [%rd12+160];
	xor.b32  	%r1308, %r1308, %r882;
	ld.global.u32 	%r883, [%rd12+164];
	xor.b32  	%r1307, %r1307, %r883;
	ld.global.u32 	%r884, [%rd12+168];
	xor.b32  	%r1306, %r1306, %r884;
	ld.global.u32 	%r885, [%rd12+172];
	xor.b32  	%r1305, %r1305, %r885;
	ld.global.u32 	%r886, [%rd12+176];
	xor.b32  	%r1304, %r1304, %r886;
$L__BB1_61:
	and.b32  	%r888, %r822, 512;
	setp.eq.s32 	%p34, %r888, 0;
	@%p34 bra 	$L__BB1_63;
	ld.global.u32 	%r889, [%rd12+180];
	xor.b32  	%r1308, %r1308, %r889;
	ld.global.u32 	%r890, [%rd12+184];
	xor.b32  	%r1307, %r1307, %r890;
	ld.global.u32 	%r891, [%rd12+188];
	xor.b32  	%r1306, %r1306, %r891;
	ld.global.u32 	%r892, [%rd12+192];
	xor.b32  	%r1305, %r1305, %r892;
	ld.global.u32 	%r893, [%rd12+196];
	xor.b32  	%r1304, %r1304, %r893;
$L__BB1_63:
	and.b32  	%r895, %r822, 1024;
	setp.eq.s32 	%p35, %r895, 0;
	@%p35 bra 	$L__BB1_65;
	ld.global.u32 	%r896, [%rd12+200];
	xor.b32  	%r1308, %r1308, %r896;
	ld.global.u32 	%r897, [%rd12+204];
	xor.b32  	%r1307, %r1307, %r897;
	ld.global.u32 	%r898, [%rd12+208];
	xor.b32  	%r1306, %r1306, %r898;
	ld.global.u32 	%r899, [%rd12+212];
	xor.b32  	%r1305, %r1305, %r899;
	ld.global.u32 	%r900, [%rd12+216];
	xor.b32  	%r1304, %r1304, %r900;
$L__BB1_65:
	and.b32  	%r902, %r822, 2048;
	setp.eq.s32 	%p36, %r902, 0;
	@%p36 bra 	$L__BB1_67;
	ld.global.u32 	%r903, [%rd12+220];
	xor.b32  	%r1308, %r1308, %r903;
	ld.global.u32 	%r904, [%rd12+224];
	xor.b32  	%r1307, %r1307, %r904;
	ld.global.u32 	%r905, [%rd12+228];
	xor.b32  	%r1306, %r1306, %r905;
	ld.global.u32 	%r906, [%rd12+232];
	xor.b32  	%r1305, %r1305, %r906;
	ld.global.u32 	%r907, [%rd12+236];
	xor.b32  	%r1304, %r1304, %r907;
$L__BB1_67:
	and.b32  	%r909, %r822, 4096;
	setp.eq.s32 	%p37, %r909, 0;
	@%p37 bra 	$L__BB1_69;
	ld.global.u32 	%r910, [%rd12+240];
	xor.b32  	%r1308, %r1308, %r910;
	ld.global.u32 	%r911, [%rd12+244];
	xor.b32  	%r1307, %r1307, %r911;
	ld.global.u32 	%r912, [%rd12+248];
	xor.b32  	%r1306, %r1306, %r912;
	ld.global.u32 	%r913, [%rd12+252];
	xor.b32  	%r1305, %r1305, %r913;
	ld.global.u32 	%r914, [%rd12+256];
	xor.b32  	%r1304, %r1304, %r914;
$L__BB1_69:
	and.b32  	%r916, %r822, 8192;
	setp.eq.s32 	%p38, %r916, 0;
	@%p38 bra 	$L__BB1_71;
	ld.global.u32 	%r917, [%rd12+260];
	xor.b32  	%r1308, %r1308, %r917;
	ld.global.u32 	%r918, [%rd12+264];
	xor.b32  	%r1307, %r1307, %r918;
	ld.global.u32 	%r919, [%rd12+268];
	xor.b32  	%r1306, %r1306, %r919;
	ld.global.u32 	%r920, [%rd12+272];
	xor.b32  	%r1305, %r1305, %r920;
	ld.global.u32 	%r921, [%rd12+276];
	xor.b32  	%r1304, %r1304, %r921;
$L__BB1_71:
	and.b32  	%r923, %r822, 16384;
	setp.eq.s32 	%p39, %r923, 0;
	@%p39 bra 	$L__BB1_73;
	ld.global.u32 	%r924, [%rd12+280];
	xor.b32  	%r1308, %r1308, %r924;
	ld.global.u32 	%r925, [%rd12+284];
	xor.b32  	%r1307, %r1307, %r925;
	ld.global.u32 	%r926, [%rd12+288];
	xor.b32  	%r1306, %r1306, %r926;
	ld.global.u32 	%r927, [%rd12+292];
	xor.b32  	%r1305, %r1305, %r927;
	ld.global.u32 	%r928, [%rd12+296];
	xor.b32  	%r1304, %r1304, %r928;
$L__BB1_73:
	and.b32  	%r930, %r822, 32768;
	setp.eq.s32 	%p40, %r930, 0;
	@%p40 bra 	$L__BB1_75;
	ld.global.u32 	%r931, [%rd12+300];
	xor.b32  	%r1308, %r1308, %r931;
	ld.global.u32 	%r932, [%rd12+304];
	xor.b32  	%r1307, %r1307, %r932;
	ld.global.u32 	%r933, [%rd12+308];
	xor.b32  	%r1306, %r1306, %r933;
	ld.global.u32 	%r934, [%rd12+312];
	xor.b32  	%r1305, %r1305, %r934;
	ld.global.u32 	%r935, [%rd12+316];
	xor.b32  	%r1304, %r1304, %r935;
$L__BB1_75:
	add.s32 	%r1395, %r1395, 16;
	setp.ne.s32 	%p41, %r1395, 32;
	@%p41 bra 	$L__BB1_43;
	mad.lo.s32 	%r936, %r1389, -31, %r195;
	add.s32 	%r1389, %r936, 1;
	setp.ne.s32 	%p42, %r1389, 5;
	@%p42 bra 	$L__BB1_42;
	st.local.u32 	[%rd4+4], %r1308;
	st.local.v2.u32 	[%rd4+8], {%r1307, %r1306};
	st.local.v2.u32 	[%rd4+16], {%r1305, %r1304};
	setp.ne.s64 	%p43, %rd9, 3;
	@%p43 bra 	$L__BB1_115;
	mov.b32 	%r1304, 0;
	mov.u32 	%r1305, %r1304;
	mov.u32 	%r1306, %r1304;
	mov.u32 	%r1307, %r1304;
	mov.u32 	%r1308, %r1304;
	mov.u32 	%r1481, %r1304;
$L__BB1_79:
	mul.wide.u32 	%rd49, %r1481, 4;
	add.s64 	%rd50, %rd4, %rd49;
	ld.local.u32 	%r370, [%rd50+4];
	shl.b32 	%r371, %r1481, 5;
	mov.b32 	%r1487, 0;
$L__BB1_80:
	.pragma "nounroll";
	shr.u32 	%r939, %r370, %r1487;
	and.b32  	%r940, %r939, 1;
	setp.eq.b32 	%p44, %r940, 1;
	not.pred 	%p45, %p44;
	add.s32 	%r941, %r371, %r1487;
	mul.lo.s32 	%r942, %r941, 5;
	mul.wide.u32 	%rd51, %r942, 4;
	add.s64 	%rd13, %rd10, %rd51;
	@%p45 bra 	$L__BB1_82;
	ld.global.u32 	%r943, [%rd13];
	xor.b32  	%r1308, %r1308, %r943;
	ld.global.u32 	%r944, [%rd13+4];
	xor.b32  	%r1307, %r1307, %r944;
	ld.global.u32 	%r945, [%rd13+8];
	xor.b32  	%r1306, %r1306, %r945;
	ld.global.u32 	%r946, [%rd13+12];
	xor.b32  	%r1305, %r1305, %r946;
	ld.global.u32 	%r947, [%rd13+16];
	xor.b32  	%r1304, %r1304, %r947;
$L__BB1_82:
	and.b32  	%r949, %r939, 2;
	setp.eq.s32 	%p46, %r949, 0;
	@%p46 bra 	$L__BB1_84;
	ld.global.u32 	%r950, [%rd13+20];
	xor.b32  	%r1308, %r1308, %r950;
	ld.global.u32 	%r951, [%rd13+24];
	xor.b32  	%r1307, %r1307, %r951;
	ld.global.u32 	%r952, [%rd13+28];
	xor.b32  	%r1306, %r1306, %r952;
	ld.global.u32 	%r953, [%rd13+32];
	xor.b32  	%r1305, %r1305, %r953;
	ld.global.u32 	%r954, [%rd13+36];
	xor.b32  	%r1304, %r1304, %r954;
$L__BB1_84:
	and.b32  	%r956, %r939, 4;
	setp.eq.s32 	%p47, %r956, 0;
	@%p47 bra 	$L__BB1_86;
	ld.global.u32 	%r957, [%rd13+40];
	xor.b32  	%r1308, %r1308, %r957;
	ld.global.u32 	%r958, [%rd13+44];
	xor.b32  	%r1307, %r1307, %r958;
	ld.global.u32 	%r959, [%rd13+48];
	xor.b32  	%r1306, %r1306, %r959;
	ld.global.u32 	%r960, [%rd13+52];
	xor.b32  	%r1305, %r1305, %r960;
	ld.global.u32 	%r961, [%rd13+56];
	xor.b32  	%r1304, %r1304, %r961;
$L__BB1_86:
	and.b32  	%r963, %r939, 8;
	setp.eq.s32 	%p48, %r963, 0;
	@%p48 bra 	$L__BB1_88;
	ld.global.u32 	%r964, [%rd13+60];
	xor.b32  	%r1308, %r1308, %r964;
	ld.global.u32 	%r965, [%rd13+64];
	xor.b32  	%r1307, %r1307, %r965;
	ld.global.u32 	%r966, [%rd13+68];
	xor.b32  	%r1306, %r1306, %r966;
	ld.global.u32 	%r967, [%rd13+72];
	xor.b32  	%r1305, %r1305, %r967;
	ld.global.u32 	%r968, [%rd13+76];
	xor.b32  	%r1304, %r1304, %r968;
$L__BB1_88:
	and.b32  	%r970, %r939, 16;
	setp.eq.s32 	%p49, %r970, 0;
	@%p49 bra 	$L__BB1_90;
	ld.global.u32 	%r971, [%rd13+80];
	xor.b32  	%r1308, %r1308, %r971;
	ld.global.u32 	%r972, [%rd13+84];
	xor.b32  	%r1307, %r1307, %r972;
	ld.global.u32 	%r973, [%rd13+88];
	xor.b32  	%r1306, %r1306, %r973;
	ld.global.u32 	%r974, [%rd13+92];
	xor.b32  	%r1305, %r1305, %r974;
	ld.global.u32 	%r975, [%rd13+96];
	xor.b32  	%r1304, %r1304, %r975;
$L__BB1_90:
	and.b32  	%r977, %r939, 32;
	setp.eq.s32 	%p50, %r977, 0;
	@%p50 bra 	$L__BB1_92;
	ld.global.u32 	%r978, [%rd13+100];
	xor.b32  	%r1308, %r1308, %r978;
	ld.global.u32 	%r979, [%rd13+104];
	xor.b32  	%r1307, %r1307, %r979;
	ld.global.u32 	%r980, [%rd13+108];
	xor.b32  	%r1306, %r1306, %r980;
	ld.global.u32 	%r981, [%rd13+112];
	xor.b32  	%r1305, %r1305, %r981;
	ld.global.u32 	%r982, [%rd13+116];
	xor.b32  	%r1304, %r1304, %r982;
$L__BB1_92:
	and.b32  	%r984, %r939, 64;
	setp.eq.s32 	%p51, %r984, 0;
	@%p51 bra 	$L__BB1_94;
	ld.global.u32 	%r985, [%rd13+120];
	xor.b32  	%r1308, %r1308, %r985;
	ld.global.u32 	%r986, [%rd13+124];
	xor.b32  	%r1307, %r1307, %r986;
	ld.global.u32 	%r987, [%rd13+128];
	xor.b32  	%r1306, %r1306, %r987;
	ld.global.u32 	%r988, [%rd13+132];
	xor.b32  	%r1305, %r1305, %r988;
	ld.global.u32 	%r989, [%rd13+136];
	xor.b32  	%r1304, %r1304, %r989;
$L__BB1_94:
	and.b32  	%r991, %r939, 128;
	setp.eq.s32 	%p52, %r991, 0;
	@%p52 bra 	$L__BB1_96;
	ld.global.u32 	%r992, [%rd13+140];
	xor.b32  	%r1308, %r1308, %r992;
	ld.global.u32 	%r993, [%rd13+144];
	xor.b32  	%r1307, %r1307, %r993;
	ld.global.u32 	%r994, [%rd13+148];
	xor.b32  	%r1306, %r1306, %r994;
	ld.global.u32 	%r995, [%rd13+152];
	xor.b32  	%r1305, %r1305, %r995;
	ld.global.u32 	%r996, [%rd13+156];
	xor.b32  	%r1304, %r1304, %r996;
$L__BB1_96:
	and.b32  	%r998, %r939, 256;
	setp.eq.s32 	%p53, %r998, 0;
	@%p53 bra 	$L__BB1_98;
	ld.global.u32 	%r999, [%rd13+160];
	xor.b32  	%r1308, %r1308, %r999;
	ld.global.u32 	%r1000, [%rd13+164];
	xor.b32  	%r1307, %r1307, %r1000;
	ld.global.u32 	%r1001, [%rd13+168];
	xor.b32  	%r1306, %r1306, %r1001;
	ld.global.u32 	%r1002, [%rd13+172];
	xor.b32  	%r1305, %r1305, %r1002;
	ld.global.u32 	%r1003, [%rd13+176];
	xor.b32  	%r1304, %r1304, %r1003;
$L__BB1_98:
	and.b32  	%r1005, %r939, 512;
	setp.eq.s32 	%p54, %r1005, 0;
	@%p54 bra 	$L__BB1_100;
	ld.global.u32 	%r1006, [%rd13+180];
	xor.b32  	%r1308, %r1308, %r1006;
	ld.global.u32 	%r1007, [%rd13+184];
	xor.b32  	%r1307, %r1307, %r1007;
	ld.global.u32 	%r1008, [%rd13+188];
	xor.b32  	%r1306, %r1306, %r1008;
	ld.global.u32 	%r1009, [%rd13+192];
	xor.b32  	%r1305, %r1305, %r1009;
	ld.global.u32 	%r1010, [%rd13+196];
	xor.b32  	%r1304, %r1304, %r1010;
$L__BB1_100:
	and.b32  	%r1012, %r939, 1024;
	setp.eq.s32 	%p55, %r1012, 0;
	@%p55 bra 	$L__BB1_102;
	ld.global.u32 	%r1013, [%rd13+200];
	xor.b32  	%r1308, %r1308, %r1013;
	ld.global.u32 	%r1014, [%rd13+204];
	xor.b32  	%r1307, %r1307, %r1014;
	ld.global.u32 	%r1015, [%rd13+208];
	xor.b32  	%r1306, %r1306, %r1015;
	ld.global.u32 	%r1016, [%rd13+212];
	xor.b32  	%r1305, %r1305, %r1016;
	ld.global.u32 	%r1017, [%rd13+216];
	xor.b32  	%r1304, %r1304, %r1017;
$L__BB1_102:
	and.b32  	%r1019, %r939, 2048;
	setp.eq.s32 	%p56, %r1019, 0;
	@%p56 bra 	$L__BB1_104;
	ld.global.u32 	%r1020, [%rd13+220];
	xor.b32  	%r1308, %r1308, %r1020;
	ld.global.u32 	%r1021, [%rd13+224];
	xor.b32  	%r1307, %r1307, %r1021;
	ld.global.u32 	%r1022, [%rd13+228];
	xor.b32  	%r1306, %r1306, %r1022;
	ld.global.u32 	%r1023, [%rd13+232];
	xor.b32  	%r1305, %r1305, %r1023;
	ld.global.u32 	%r1024, [%rd13+236];
	xor.b32  	%r1304, %r1304, %r1024;
$L__BB1_104:
	and.b32  	%r1026, %r939, 4096;
	setp.eq.s32 	%p57, %r1026, 0;
	@%p57 bra 	$L__BB1_106;
	ld.global.u32 	%r1027, [%rd13+240];
	xor.b32  	%r1308, %r1308, %r1027;
	ld.global.u32 	%r1028, [%rd13+244];
	xor.b32  	%r1307, %r1307, %r1028;
	ld.global.u32 	%r1029, [%rd13+248];
	xor.b32  	%r1306, %r1306, %r1029;
	ld.global.u32 	%r1030, [%rd13+252];
	xor.b32  	%r1305, %r1305, %r1030;
	ld.global.u32 	%r1031, [%rd13+256];
	xor.b32  	%r1304, %r1304, %r1031;
$L__BB1_106:
	and.b32  	%r1033, %r939, 8192;
	setp.eq.s32 	%p58, %r1033, 0;
	@%p58 bra 	$L__BB1_108;
	ld.global.u32 	%r1034, [%rd13+260];
	xor.b32  	%r1308, %r1308, %r1034;
	ld.global.u32 	%r1035, [%rd13+264];
	xor.b32  	%r1307, %r1307, %r1035;
	ld.global.u32 	%r1036, [%rd13+268];
	xor.b32  	%r1306, %r1306, %r1036;
	ld.global.u32 	%r1037, [%rd13+272];
	xor.b32  	%r1305, %r1305, %r1037;
	ld.global.u32 	%r1038, [%rd13+276];
	xor.b32  	%r1304, %r1304, %r1038;
$L__BB1_108:
	and.b32  	%r1040, %r939, 16384;
	setp.eq.s32 	%p59, %r1040, 0;
	@%p59 bra 	$L__BB1_110;
	ld.global.u32 	%r1041, [%rd13+280];
	xor.b32  	%r1308, %r1308, %r1041;
	ld.global.u32 	%r1042, [%rd13+284];
	xor.b32  	%r1307, %r1307, %r1042;
	ld.global.u32 	%r1043, [%rd13+288];
	xor.b32  	%r1306, %r1306, %r1043;
	ld.global.u32 	%r1044, [%rd13+292];
	xor.b32  	%r1305, %r1305, %r1044;
	ld.global.u32 	%r1045, [%rd13+296];
	xor.b32  	%r1304, %r1304, %r1045;
$L__BB1_110:
	and.b32  	%r1047, %r939, 32768;
	setp.eq.s32 	%p60, %r1047, 0;
	@%p60 bra 	$L__BB1_112;
	ld.global.u32 	%r1048, [%rd13+300];
	xor.b32  	%r1308, %r1308, %r1048;
	ld.global.u32 	%r1049, [%rd13+304];
	xor.b32  	%r1307, %r1307, %r1049;
	ld.global.u32 	%r1050, [%rd13+308];
	xor.b32  	%r1306, %r1306, %r1050;
	ld.global.u32 	%r1051, [%rd13+312];
	xor.b32  	%r1305, %r1305, %r1051;
	ld.global.u32 	%r1052, [%rd13+316];
	xor.b32  	%r1304, %r1304, %r1052;
$L__BB1_112:
	add.s32 	%r1487, %r1487, 16;
	setp.ne.s32 	%p61, %r1487, 32;
	@%p61 bra 	$L__BB1_80;
	mad.lo.s32 	%r1053, %r1481, -31, %r371;
	add.s32 	%r1481, %r1053, 1;
	setp.ne.s32 	%p62, %r1481, 5;
	@%p62 bra 	$L__BB1_79;
	st.local.u32 	[%rd4+4], %r1308;
	st.local.v2.u32 	[%rd4+8], {%r1307, %r1306};
	st.local.v2.u32 	[%rd4+16], {%r1305, %r1304};
$L__BB1_115:
	shr.u64 	%rd90, %rd8, 2;
	add.s32 	%r1291, %r1291, 1;
	setp.gt.u64 	%p63, %rd8, 3;
	@%p63 bra 	$L__BB1_3;
$L__BB1_116:
	mov.b32 	%r1054, 0;
	st.local.v2.u32 	[%rd4+24], {%r1054, %r1054};
	st.local.u32 	[%rd4+32], %r1054;
	mov.b64 	%rd52, 0;
	st.local.u64 	[%rd4+40], %rd52;
	st.local.u32 	[%rd5], %r1054;
	st.local.u32 	[%rd5+4], %r1054;
	st.local.u32 	[%rd5+8], %r1054;
	mov.b32 	%r1055, 1065353216;
	st.local.u32 	[%rd6], %r1055;
	st.local.u32 	[%rd6+4], %r1055;
	st.local.u32 	[%rd6+8], %r1055;
	setp.lt.s32 	%p64, %r689, 1;
	@%p64 bra 	$L__BB1_248;
	add.s32 	%r551, %r688, -1;
	setp.lt.s32 	%p65, %r690, 1;
	@%p65 bra 	$L__BB1_238;
	setp.lt.s32 	%p73, %r688, 1;
	@%p73 bra 	$L__BB1_180;
	mad.lo.s32 	%r552, %r689, 362437, %r1623;
	and.b32  	%r553, %r690, 7;
	and.b32  	%r554, %r690, 2147483640;
	and.b32  	%r555, %r690, 1;
	neg.s32 	%r556, %r554;
	mov.b32 	%r1584, 0;
	mov.u32 	%r1578, %r1623;
	mov.u32 	%r1585, %r1584;
$L__BB1_120:
	mov.u32 	%r562, %r1308;
	mov.u32 	%r1308, %r1307;
	mov.u32 	%r1307, %r1306;
	mov.u32 	%r1306, %r1305;
	mov.u32 	%r1305, %r1304;
	shr.u32 	%r1114, %r562, 2;
	xor.b32  	%r1115, %r1114, %r562;
	shl.b32 	%r1116, %r1305, 4;
	shl.b32 	%r1117, %r1115, 1;
	xor.b32  	%r1118, %r1117, %r1116;
	xor.b32  	%r1119, %r1118, %r1115;
	xor.b32  	%r1304, %r1119, %r1305;
	add.s32 	%r1578, %r1578, 362437;
	add.s32 	%r1120, %r1304, %r1578;
	cvt.rn.f32.u32 	%f86, %r1120;
	fma.rn.f32 	%f1, %f86, 0f2F800000, 0f2F000000;
	mov.f32 	%f223, 0f00000000;
	mov.b32 	%r1586, 0;
$L__BB1_121:
	mul.wide.u32 	%rd61, %r1586, 4;
	add.s64 	%rd62, %rd3, %rd61;
	ld.global.f32 	%f87, [%rd62];
	add.f32 	%f223, %f223, %f87;
	setp.le.f32 	%p102, %f1, %f223;
	mov.u32 	%r1587, %r1586;
	@%p102 bra 	$L__BB1_123;
	add.s32 	%r1586, %r1586, 1;
	setp.ne.s32 	%p103, %r1586, %r688;
	mov.u32 	%r1587, %r551;
	@%p103 bra 	$L__BB1_121;
$L__BB1_123:
	mul.lo.s32 	%r570, %r1585, %r688;
	add.s32 	%r1121, %r570, %r1587;
	add.s32 	%r1585, %r1121, 1;
	setp.lt.s32 	%p104, %r1585, %r687;
	mov.u32 	%r1623, %r1578;
	@%p104 bra 	$L__BB1_124;
	bra.uni 	$L__BB1_248;
$L__BB1_124:
	setp.lt.u32 	%p105, %r690, 8;
	cvt.s64.s32 	%rd63, %r1587;
	cvt.s64.s32 	%rd64, %r570;
	add.s64 	%rd65, %rd64, %rd63;
	mad.lo.s64 	%rd66, %rd65, 12, %rd1;
	ld.global.u32 	%r576, [%rd66+20];
	mov.b32 	%r1591, 0;
	@%p105 bra 	$L__BB1_151;
	add.s64 	%rd92, %rd5, 16;
	add.s64 	%rd91, %rd6, 16;
	mov.b32 	%r1589, 0;
	mov.u32 	%r1588, %r556;
$L__BB1_126:
	.pragma "nounroll";
	ld.local.f32 	%f88, [%rd92+-16];
	ld.local.f32 	%f89, [%rd91+-16];
	add.f32 	%f90, %f88, %f89;
	mul.f32 	%f4, %f90, 0f3F000000;
	shr.u32 	%r1124, %r576, %r1589;
	and.b32  	%r1125, %r1124, 1;
	setp.eq.b32 	%p106, %r1125, 1;
	not.pred 	%p107, %p106;
	@%p107 bra 	$L__BB1_128;
	st.local.f32 	[%rd92+-16], %f4;
	bra.uni 	$L__BB1_129;
$L__BB1_128:
	st.local.f32 	[%rd91+-16], %f4;
$L__BB1_129:
	ld.local.f32 	%f91, [%rd92+-12];
	ld.local.f32 	%f92, [%rd91+-12];
	add.f32 	%f93, %f91, %f92;
	mul.f32 	%f5, %f93, 0f3F000000;
	shr.u32 	%r1126, %r576, %r1589;
	and.b32  	%r1127, %r1126, 2;
	setp.eq.s32 	%p108, %r1127, 0;
	@%p108 bra 	$L__BB1_131;
	st.local.f32 	[%rd92+-12], %f5;
	bra.uni 	$L__BB1_132;
$L__BB1_131:
	st.local.f32 	[%rd91+-12], %f5;
$L__BB1_132:
	ld.local.f32 	%f94, [%rd92+-8];
	ld.local.f32 	%f95, [%rd91+-8];
	add.f32 	%f96, %f94, %f95;
	mul.f32 	%f6, %f96, 0f3F000000;
	shr.u32 	%r1128, %r576, %r1589;
	and.b32  	%r1129, %r1128, 4;
	setp.eq.s32 	%p109, %r1129, 0;
	@%p109 bra 	$L__BB1_134;
	st.local.f32 	[%rd92+-8], %f6;
	bra.uni 	$L__BB1_135;
$L__BB1_134:
	st.local.f32 	[%rd91+-8], %f6;
$L__BB1_135:
	ld.local.f32 	%f97, [%rd92+-4];
	ld.local.f32 	%f98, [%rd91+-4];
	add.f32 	%f99, %f97, %f98;
	mul.f32 	%f7, %f99, 0f3F000000;
	shr.u32 	%r1130, %r576, %r1589;
	and.b32  	%r1131, %r1130, 8;
	setp.eq.s32 	%p110, %r1131, 0;
	@%p110 bra 	$L__BB1_137;
	st.local.f32 	[%rd92+-4], %f7;
	bra.uni 	$L__BB1_138;
$L__BB1_137:
	st.local.f32 	[%rd91+-4], %f7;
$L__BB1_138:
	ld.local.f32 	%f100, [%rd92];
	ld.local.f32 	%f101, [%rd91];
	add.f32 	%f102, %f100, %f101;
	mul.f32 	%f8, %f102, 0f3F000000;
	shr.u32 	%r1132, %r576, %r1589;
	and.b32  	%r1133, %r1132, 16;
	setp.eq.s32 	%p111, %r1133, 0;
	@%p111 bra 	$L__BB1_140;
	st.local.f32 	[%rd92], %f8;
	bra.uni 	$L__BB1_141;
$L__BB1_140:
	st.local.f32 	[%rd91], %f8;
$L__BB1_141:
	ld.local.f32 	%f103, [%rd92+4];
	ld.local.f32 	%f104, [%rd91+4];
	add.f32 	%f105, %f103, %f104;
	mul.f32 	%f9, %f105, 0f3F000000;
	shr.u32 	%r1134, %r576, %r1589;
	and.b32  	%r1135, %r1134, 32;
	setp.eq.s32 	%p112, %r1135, 0;
	@%p112 bra 	$L__BB1_143;
	st.local.f32 	[%rd92+4], %f9;
	bra.uni 	$L__BB1_144;
$L__BB1_143:
	st.local.f32 	[%rd91+4], %f9;
$L__BB1_144:
	ld.local.f32 	%f106, [%rd92+8];
	ld.local.f32 	%f107, [%rd91+8];
	add.f32 	%f108, %f106, %f107;
	mul.f32 	%f10, %f108, 0f3F000000;
	shr.u32 	%r1136, %r576, %r1589;
	and.b32  	%r1137, %r1136, 64;
	setp.eq.s32 	%p113, %r1137, 0;
	@%p113 bra 	$L__BB1_146;
	st.local.f32 	[%rd92+8], %f10;
	bra.uni 	$L__BB1_147;
$L__BB1_146:
	st.local.f32 	[%rd91+8], %f10;
$L__BB1_147:
	ld.local.f32 	%f109, [%rd92+12];
	ld.local.f32 	%f110, [%rd91+12];
	add.f32 	%f111, %f109, %f110;
	mul.f32 	%f11, %f111, 0f3F000000;
	shr.u32 	%r1138, %r576, %r1589;
	and.b32  	%r1139, %r1138, 128;
	setp.eq.s32 	%p114, %r1139, 0;
	@%p114 bra 	$L__BB1_149;
	st.local.f32 	[%rd92+12], %f11;
	bra.uni 	$L__BB1_150;
$L__BB1_149:
	st.local.f32 	[%rd91+12], %f11;
$L__BB1_150:
	add.s32 	%r1589, %r1589, 8;
	add.s32 	%r1588, %r1588, 8;
	add.s64 	%rd92, %rd92, 32;
	add.s64 	%rd91, %rd91, 32;
	setp.eq.s32 	%p115, %r1588, 0;
	mov.u32 	%r1591, %r554;
	@%p115 bra 	$L__BB1_151;
	bra.uni 	$L__BB1_126;
$L__BB1_151:
	setp.eq.s32 	%p116, %r553, 0;
	@%p116 bra 	$L__BB1_179;
	add.s32 	%r1140, %r553, -1;
	setp.lt.u32 	%p117, %r1140, 3;
	@%p117 bra 	$L__BB1_166;
	mul.wide.u32 	%rd67, %r1591, 4;
	add.s64 	%rd21, %rd5, %rd67;
	ld.local.f32 	%f112, [%rd21];
	add.s64 	%rd22, %rd6, %rd67;
	ld.local.f32 	%f113, [%rd22];
	add.f32 	%f114, %f112, %f113;
	mul.f32 	%f12, %f114, 0f3F000000;
	shr.u32 	%r1141, %r576, %r1591;
	and.b32  	%r1142, %r1141, 1;
	setp.eq.b32 	%p118, %r1142, 1;
	not.pred 	%p119, %p118;
	@%p119 bra 	$L__BB1_155;
	st.local.f32 	[%rd21], %f12;
	bra.uni 	$L__BB1_156;
$L__BB1_155:
	st.local.f32 	[%rd22], %f12;
$L__BB1_156:
	ld.local.f32 	%f115, [%rd21+4];
	ld.local.f32 	%f116, [%rd22+4];
	add.f32 	%f117, %f115, %f116;
	mul.f32 	%f13, %f117, 0f3F000000;
	shr.u32 	%r1143, %r576, %r1591;
	and.b32  	%r1144, %r1143, 2;
	setp.eq.s32 	%p120, %r1144, 0;
	@%p120 bra 	$L__BB1_158;
	st.local.f32 	[%rd21+4], %f13;
	bra.uni 	$L__BB1_159;
$L__BB1_158:
	st.local.f32 	[%rd22+4], %f13;
$L__BB1_159:
	ld.local.f32 	%f118, [%rd21+8];
	ld.local.f32 	%f119, [%rd22+8];
	add.f32 	%f120, %f118, %f119;
	mul.f32 	%f14, %f120, 0f3F000000;
	shr.u32 	%r1145, %r576, %r1591;
	and.b32  	%r1146, %r1145, 4;
	setp.eq.s32 	%p121, %r1146, 0;
	@%p121 bra 	$L__BB1_161;
	st.local.f32 	[%rd21+8], %f14;
	bra.uni 	$L__BB1_162;
$L__BB1_161:
	st.local.f32 	[%rd22+8], %f14;
$L__BB1_162:
	ld.local.f32 	%f121, [%rd21+12];
	ld.local.f32 	%f122, [%rd22+12];
	add.f32 	%f123, %f121, %f122;
	mul.f32 	%f15, %f123, 0f3F000000;
	shr.u32 	%r1147, %r576, %r1591;
	and.b32  	%r1148, %r1147, 8;
	setp.eq.s32 	%p122, %r1148, 0;
	@%p122 bra 	$L__BB1_164;
	st.local.f32 	[%rd21+12], %f15;
	bra.uni 	$L__BB1_165;
$L__BB1_164:
	st.local.f32 	[%rd22+12], %f15;
$L__BB1_165:
	add.s32 	%r1591, %r1591, 4;
$L__BB1_166:
	and.b32  	%r1149, %r690, 3;
	setp.eq.s32 	%p123, %r1149, 0;
	@%p123 bra 	$L__BB1_179;
	setp.eq.s32 	%p124, %r1149, 1;
	@%p124 bra 	$L__BB1_175;
	mul.wide.u32 	%rd68, %r1591, 4;
	add.s64 	%rd23, %rd5, %rd68;
	ld.local.f32 	%f124, [%rd23];
	add.s64 	%rd24, %rd6, %rd68;
	ld.local.f32 	%f125, [%rd24];
	add.f32 	%f126, %f124, %f125;
	mul.f32 	%f16, %f126, 0f3F000000;
	shr.u32 	%r1150, %r576, %r1591;
	and.b32  	%r1151, %r1150, 1;
	setp.eq.b32 	%p125, %r1151, 1;
	not.pred 	%p126, %p125;
	@%p126 bra 	$L__BB1_170;
	st.local.f32 	[%rd23], %f16;
	bra.uni 	$L__BB1_171;
$L__BB1_170:
	st.local.f32 	[%rd24], %f16;
$L__BB1_171:
	ld.local.f32 	%f127, [%rd23+4];
	ld.local.f32 	%f128, [%rd24+4];
	add.f32 	%f129, %f127, %f128;
	mul.f32 	%f17, %f129, 0f3F000000;
	shr.u32 	%r1152, %r576, %r1591;
	and.b32  	%r1153, %r1152, 2;
	setp.eq.s32 	%p127, %r1153, 0;
	@%p127 bra 	$L__BB1_173;
	st.local.f32 	[%rd23+4], %f17;
	bra.uni 	$L__BB1_174;
$L__BB1_173:
	st.local.f32 	[%rd24+4], %f17;
$L__BB1_174:
	add.s32 	%r1591, %r1591, 2;
$L__BB1_175:
	setp.eq.s32 	%p128, %r555, 0;
	@%p128 bra 	$L__BB1_179;
	mul.wide.u32 	%rd69, %r1591, 4;
	add.s64 	%rd25, %rd5, %rd69;
	ld.local.f32 	%f130, [%rd25];
	add.s64 	%rd26, %rd6, %rd69;
	ld.local.f32 	%f131, [%rd26];
	add.f32 	%f132, %f130, %f131;
	mul.f32 	%f18, %f132, 0f3F000000;
	shr.u32 	%r1154, %r576, %r1591;
	and.b32  	%r1155, %r1154, 1;
	setp.eq.b32 	%p129, %r1155, 1;
	not.pred 	%p130, %p129;
	@%p130 bra 	$L__BB1_178;
	st.local.f32 	[%rd25], %f18;
	bra.uni 	$L__BB1_179;
$L__BB1_178:
	st.local.f32 	[%rd26], %f18;
$L__BB1_179:
	add.s32 	%r1584, %r1584, 1;
	setp.eq.s32 	%p131, %r1584, %r689;
	mov.u32 	%r1623, %r552;
	@%p131 bra 	$L__BB1_248;
	bra.uni 	$L__BB1_120;
$L__BB1_180:
	mad.lo.s32 	%r583, %r689, 362437, %r1623;
	and.b32  	%r584, %r690, 7;
	add.s32 	%r585, %r584, -1;
	and.b32  	%r586, %r690, 3;
	and.b32  	%r587, %r690, 2147483640;
	and.b32  	%r588, %r690, 1;
	mov.b32 	%r1599, 0;
	mov.u32 	%r1593, %r1623;
	mov.u32 	%r1600, %r1599;
$L__BB1_181:
	mov.u32 	%r594, %r1308;
	mov.u32 	%r1308, %r1307;
	mov.u32 	%r1307, %r1306;
	mov.u32 	%r1306, %r1305;
	mov.u32 	%r1305, %r1304;
	shr.u32 	%r1074, %r594, 2;
	xor.b32  	%r1075, %r1074, %r594;
	shl.b32 	%r1076, %r1305, 4;
	shl.b32 	%r1077, %r1075, 1;
	xor.b32  	%r1078, %r1077, %r1076;
	xor.b32  	%r1079, %r1078, %r1075;
	xor.b32  	%r1304, %r1079, %r1305;
	add.s32 	%r1593, %r1593, 362437;
	mad.lo.s32 	%r1600, %r1600, %r688, %r688;
	setp.lt.s32 	%p74, %r1600, %r687;
	mov.u32 	%r1623, %r1593;
	@%p74 bra 	$L__BB1_182;
	bra.uni 	$L__BB1_248;
$L__BB1_182:
	setp.lt.u32 	%p75, %r690, 8;
	mul.wide.s32 	%rd55, %r1600, 12;
	add.s64 	%rd56, %rd1, %rd55;
	ld.global.u32 	%r602, [%rd56+8];
	mov.b32 	%r1603, 0;
	@%p75 bra 	$L__BB1_209;
	mov.b32 	%r1601, 0;
$L__BB1_184:
	.pragma "nounroll";
	mul.wide.u32 	%rd57, %r1601, 4;
	add.s64 	%rd27, %rd5, %rd57;
	ld.local.f32 	%f40, [%rd27];
	add.s64 	%rd28, %rd6, %rd57;
	ld.local.f32 	%f41, [%rd28];
	add.f32 	%f42, %f40, %f41;
	mul.f32 	%f19, %f42, 0f3F000000;
	shr.u32 	%r1082, %r602, %r1601;
	and.b32  	%r1083, %r1082, 1;
	setp.eq.b32 	%p76, %r1083, 1;
	not.pred 	%p77, %p76;
	@%p77 bra 	$L__BB1_186;
	st.local.f32 	[%rd27], %f19;
	bra.uni 	$L__BB1_187;
$L__BB1_186:
	st.local.f32 	[%rd28], %f19;
$L__BB1_187:
	ld.local.f32 	%f43, [%rd27+4];
	ld.local.f32 	%f44, [%rd28+4];
	add.f32 	%f45, %f43, %f44;
	mul.f32 	%f20, %f45, 0f3F000000;
	shr.u32 	%r1084, %r602, %r1601;
	and.b32  	%r1085, %r1084, 2;
	setp.eq.s32 	%p78, %r1085, 0;
	@%p78 bra 	$L__BB1_189;
	st.local.f32 	[%rd27+4], %f20;
	bra.uni 	$L__BB1_190;
$L__BB1_189:
	st.local.f32 	[%rd28+4], %f20;
$L__BB1_190:
	ld.local.f32 	%f46, [%rd27+8];
	ld.local.f32 	%f47, [%rd28+8];
	add.f32 	%f48, %f46, %f47;
	mul.f32 	%f21, %f48, 0f3F000000;
	shr.u32 	%r1086, %r602, %r1601;
	and.b32  	%r1087, %r1086, 4;
	setp.eq.s32 	%p79, %r1087, 0;
	@%p79 bra 	$L__BB1_192;
	st.local.f32 	[%rd27+8], %f21;
	bra.uni 	$L__BB1_193;
$L__BB1_192:
	st.local.f32 	[%rd28+8], %f21;
$L__BB1_193:
	ld.local.f32 	%f49, [%rd27+12];
	ld.local.f32 	%f50, [%rd28+12];
	add.f32 	%f51, %f49, %f50;
	mul.f32 	%f22, %f51, 0f3F000000;
	shr.u32 	%r1088, %r602, %r1601;
	and.b32  	%r1089, %r1088, 8;
	setp.eq.s32 	%p80, %r1089, 0;
	@%p80 bra 	$L__BB1_195;
	st.local.f32 	[%rd27+12], %f22;
	bra.uni 	$L__BB1_196;
$L__BB1_195:
	st.local.f32 	[%rd28+12], %f22;
$L__BB1_196:
	ld.local.f32 	%f52, [%rd27+16];
	ld.local.f32 	%f53, [%rd28+16];
	add.f32 	%f54, %f52, %f53;
	mul.f32 	%f23, %f54, 0f3F000000;
	shr.u32 	%r1090, %r602, %r1601;
	and.b32  	%r1091, %r1090, 16;
	setp.eq.s32 	%p81, %r1091, 0;
	@%p81 bra 	$L__BB1_198;
	st.local.f32 	[%rd27+16], %f23;
	bra.uni 	$L__BB1_199;
$L__BB1_198:
	st.local.f32 	[%rd28+16], %f23;
$L__BB1_199:
	ld.local.f32 	%f55, [%rd27+20];
	ld.local.f32 	%f56, [%rd28+20];
	add.f32 	%f57, %f55, %f56;
	mul.f32 	%f24, %f57, 0f3F000000;
	shr.u32 	%r1092, %r602, %r1601;
	and.b32  	%r1093, %r1092, 32;
	setp.eq.s32 	%p82, %r1093, 0;
	@%p82 bra 	$L__BB1_201;
	st.local.f32 	[%rd27+20], %f24;
	bra.uni 	$L__BB1_202;
$L__BB1_201:
	st.local.f32 	[%rd28+20], %f24;
$L__BB1_202:
	ld.local.f32 	%f58, [%rd27+24];
	ld.local.f32 	%f59, [%rd28+24];
	add.f32 	%f60, %f58, %f59;
	mul.f32 	%f25, %f60, 0f3F000000;
	shr.u32 	%r1094, %r602, %r1601;
	and.b32  	%r1095, %r1094, 64;
	setp.eq.s32 	%p83, %r1095, 0;
	@%p83 bra 	$L__BB1_204;
	st.local.f32 	[%rd27+24], %f25;
	bra.uni 	$L__BB1_205;
$L__BB1_204:
	st.local.f32 	[%rd28+24], %f25;
$L__BB1_205:
	ld.local.f32 	%f61, [%rd27+28];
	ld.local.f32 	%f62, [%rd28+28];
	add.f32 	%f63, %f61, %f62;
	mul.f32 	%f26, %f63, 0f3F000000;
	shr.u32 	%r1096, %r602, %r1601;
	and.b32  	%r1097, %r1096, 128;
	setp.eq.s32 	%p84, %r1097, 0;
	@%p84 bra 	$L__BB1_207;
	st.local.f32 	[%rd27+28], %f26;
	bra.uni 	$L__BB1_208;
$L__BB1_207:
	st.local.f32 	[%rd28+28], %f26;
$L__BB1_208:
	add.s32 	%r1601, %r1601, 8;
	setp.eq.s32 	%p85, %r1601, %r587;
	mov.u32 	%r1603, %r587;
	@%p85 bra 	$L__BB1_209;
	bra.uni 	$L__BB1_184;
$L__BB1_209:
	setp.eq.s32 	%p86, %r584, 0;
	@%p86 bra 	$L__BB1_237;
	setp.lt.u32 	%p87, %r585, 3;
	@%p87 bra 	$L__BB1_224;
	mul.wide.u32 	%rd58, %r1603, 4;
	add.s64 	%rd29, %rd5, %rd58;
	ld.local.f32 	%f64, [%rd29];
	add.s64 	%rd30, %rd6, %rd58;
	ld.local.f32 	%f65, [%rd30];
	add.f32 	%f66, %f64, %f65;
	mul.f32 	%f27, %f66, 0f3F000000;
	shr.u32 	%r1098, %r602, %r1603;
	and.b32  	%r1099, %r1098, 1;
	setp.eq.b32 	%p88, %r1099, 1;
	not.pred 	%p89, %p88;
	@%p89 bra 	$L__BB1_213;
	st.local.f32 	[%rd29], %f27;
	bra.uni 	$L__BB1_214;
$L__BB1_213:
	st.local.f32 	[%rd30], %f27;
$L__BB1_214:
	ld.local.f32 	%f67, [%rd29+4];
	ld.local.f32 	%f68, [%rd30+4];
	add.f32 	%f69, %f67, %f68;
	mul.f32 	%f28, %f69, 0f3F000000;
	shr.u32 	%r1100, %r602, %r1603;
	and.b32  	%r1101, %r1100, 2;
	setp.eq.s32 	%p90, %r1101, 0;
	@%p90 bra 	$L__BB1_216;
	st.local.f32 	[%rd29+4], %f28;
	bra.uni 	$L__BB1_217;
$L__BB1_216:
	st.local.f32 	[%rd30+4], %f28;
$L__BB1_217:
	ld.local.f32 	%f70, [%rd29+8];
	ld.local.f32 	%f71, [%rd30+8];
	add.f32 	%f72, %f70, %f71;
	mul.f32 	%f29, %f72, 0f3F000000;
	shr.u32 	%r1102, %r602, %r1603;
	and.b32  	%r1103, %r1102, 4;
	setp.eq.s32 	%p91, %r1103, 0;
	@%p91 bra 	$L__BB1_219;
	st.local.f32 	[%rd29+8], %f29;
	bra.uni 	$L__BB1_220;
$L__BB1_219:
	st.local.f32 	[%rd30+8], %f29;
$L__BB1_220:
	ld.local.f32 	%f73, [%rd29+12];
	ld.local.f32 	%f74, [%rd30+12];
	add.f32 	%f75, %f73, %f74;
	mul.f32 	%f30, %f75, 0f3F000000;
	shr.u32 	%r1104, %r602, %r1603;
	and.b32  	%r1105, %r1104, 8;
	setp.eq.s32 	%p92, %r1105, 0;
	@%p92 bra 	$L__BB1_222;
	st.local.f32 	[%rd29+12], %f30;
	bra.uni 	$L__BB1_223;
$L__BB1_222:
	st.local.f32 	[%rd30+12], %f30;
$L__BB1_223:
	add.s32 	%r1603, %r1603, 4;
$L__BB1_224:
	setp.eq.s32 	%p93, %r586, 0;
	@%p93 bra 	$L__BB1_237;
	setp.eq.s32 	%p94, %r586, 1;
	@%p94 bra 	$L__BB1_233;
	mul.wide.u32 	%rd59, %r1603, 4;
	add.s64 	%rd31, %rd5, %rd59;
	ld.local.f32 	%f76, [%rd31];
	add.s64 	%rd32, %rd6, %rd59;
	ld.local.f32 	%f77, [%rd32];
	add.f32 	%f78, %f76, %f77;
	mul.f32 	%f31, %f78, 0f3F000000;
	shr.u32 	%r1106, %r602, %r1603;
	and.b32  	%r1107, %r1106, 1;
	setp.eq.b32 	%p95, %r1107, 1;
	not.pred 	%p96, %p95;
	@%p96 bra 	$L__BB1_228;
	st.local.f32 	[%rd31], %f31;
	bra.uni 	$L__BB1_229;
$L__BB1_228:
	st.local.f32 	[%rd32], %f31;
$L__BB1_229:
	ld.local.f32 	%f79, [%rd31+4];
	ld.local.f32 	%f80, [%rd32+4];
	add.f32 	%f81, %f79, %f80;
	mul.f32 	%f32, %f81, 0f3F000000;
	shr.u32 	%r1108, %r602, %r1603;
	and.b32  	%r1109, %r1108, 2;
	setp.eq.s32 	%p97, %r1109, 0;
	@%p97 bra 	$L__BB1_231;
	st.local.f32 	[%rd31+4], %f32;
	bra.uni 	$L__BB1_232;
$L__BB1_231:
	st.local.f32 	[%rd32+4], %f32;
$L__BB1_232:
	add.s32 	%r1603, %r1603, 2;
$L__BB1_233:
	setp.eq.s32 	%p98, %r588, 0;
	@%p98 bra 	$L__BB1_237;
	mul.wide.u32 	%rd60, %r1603, 4;
	add.s64 	%rd33, %rd5, %rd60;
	ld.local.f32 	%f82, [%rd33];
	add.s64 	%rd34, %rd6, %rd60;
	ld.local.f32 	%f83, [%rd34];
	add.f32 	%f84, %f82, %f83;
	mul.f32 	%f33, %f84, 0f3F000000;
	shr.u32 	%r1110, %r602, %r1603;
	and.b32  	%r1111, %r1110, 1;
	setp.eq.b32 	%p99, %r1111, 1;
	not.pred 	%p100, %p99;
	@%p100 bra 	$L__BB1_236;
	st.local.f32 	[%rd33], %f33;
	bra.uni 	$L__BB1_237;
$L__BB1_236:
	st.local.f32 	[%rd34], %f33;
$L__BB1_237:
	add.s32 	%r1599, %r1599, 1;
	setp.eq.s32 	%p101, %r1599, %r689;
	mov.u32 	%r1623, %r583;
	@%p101 bra 	$L__BB1_248;
	bra.uni 	$L__BB1_181;
$L__BB1_238:
	setp.lt.s32 	%p66, %r688, 1;
	@%p66 bra 	$L__BB1_245;
	mad.lo.s32 	%r609, %r689, 362437, %r1623;
	mov.b32 	%r1611, 0;
	mov.u32 	%r1605, %r1623;
	mov.u32 	%r1610, %r1308;
	mov.u32 	%r1612, %r1611;
$L__BB1_240:
	mov.u32 	%r1308, %r1307;
	mov.u32 	%r1307, %r1306;
	mov.u32 	%r1306, %r1305;
	mov.u32 	%r1305, %r1304;
	shr.u32 	%r1065, %r1610, 2;
	xor.b32  	%r1066, %r1065, %r1610;
	shl.b32 	%r1067, %r1305, 4;
	shl.b32 	%r1068, %r1066, 1;
	xor.b32  	%r1069, %r1068, %r1067;
	xor.b32  	%r1070, %r1069, %r1066;
	xor.b32  	%r1304, %r1070, %r1305;
	add.s32 	%r1623, %r1605, 362437;
	add.s32 	%r1071, %r1304, %r1623;
	cvt.rn.f32.u32 	%f38, %r1071;
	fma.rn.f32 	%f34, %f38, 0f2F800000, 0f2F000000;
	mov.f32 	%f224, 0f00000000;
	mov.b32 	%r1613, 0;
$L__BB1_241:
	mul.wide.u32 	%rd53, %r1613, 4;
	add.s64 	%rd54, %rd3, %rd53;
	ld.global.f32 	%f39, [%rd54];
	add.f32 	%f224, %f224, %f39;
	setp.le.f32 	%p69, %f34, %f224;
	mov.u32 	%r1614, %r1613;
	@%p69 bra 	$L__BB1_243;
	add.s32 	%r1613, %r1613, 1;
	setp.ne.s32 	%p70, %r1613, %r688;
	mov.u32 	%r1614, %r551;
	@%p70 bra 	$L__BB1_241;
$L__BB1_243:
	mad.lo.s32 	%r1072, %r1612, %r688, %r1614;
	add.s32 	%r1612, %r1072, 1;
	setp.ge.s32 	%p71, %r1612, %r687;
	@%p71 bra 	$L__BB1_248;
	add.s32 	%r1611, %r1611, 1;
	setp.eq.s32 	%p72, %r1611, %r689;
	mov.u32 	%r1605, %r1623;
	mov.u32 	%r1610, %r1308;
	mov.u32 	%r1623, %r609;
	@%p72 bra 	$L__BB1_248;
	bra.uni 	$L__BB1_240;
$L__BB1_245:
	mad.lo.s32 	%r625, %r689, 362437, %r1623;
	mov.b32 	%r1621, 0;
	mov.u32 	%r1615, %r1623;
	mov.u32 	%r1620, %r1308;
	mov.u32 	%r1622, %r1621;
$L__BB1_246:
	mov.u32 	%r1308, %r1307;
	mov.u32 	%r1307, %r1306;
	mov.u32 	%r1306, %r1305;
	mov.u32 	%r1305, %r1304;
	shr.u32 	%r1057, %r1620, 2;
	xor.b32  	%r1058, %r1057, %r1620;
	shl.b32 	%r1059, %r1305, 4;
	shl.b32 	%r1060, %r1058, 1;
	xor.b32  	%r1061, %r1060, %r1059;
	xor.b32  	%r1062, %r1061, %r1058;
	xor.b32  	%r1304, %r1062, %r1305;
	add.s32 	%r1623, %r1615, 362437;
	mad.lo.s32 	%r1622, %r1622, %r688, %r688;
	setp.ge.s32 	%p67, %r1622, %r687;
	@%p67 bra 	$L__BB1_248;
	add.s32 	%r1621, %r1621, 1;
	setp.ne.s32 	%p68, %r1621, %r689;
	mov.u32 	%r1615, %r1623;
	mov.u32 	%r1620, %r1308;
	mov.u32 	%r1623, %r625;
	@%p68 bra 	$L__BB1_246;
$L__BB1_248:
	setp.lt.s32 	%p132, %r690, 1;
	@%p132 bra 	$L__BB1_260;
	mul.lo.s32 	%r644, %r690, %r1;
	and.b32  	%r645, %r690, 7;
	setp.lt.u32 	%p133, %r690, 8;
	mov.b32 	%r1648, 0;
	@%p133 bra 	$L__BB1_252;
	and.b32  	%r1648, %r690, 2147483640;
	mov.b32 	%r1635, 0;
$L__BB1_251:
	.pragma "nounroll";
	shr.u32 	%r1158, %r1308, 2;
	xor.b32  	%r1159, %r1158, %r1308;
	shl.b32 	%r1160, %r1304, 4;
	shl.b32 	%r1161, %r1159, 1;
	xor.b32  	%r1162, %r1161, %r1160;
	xor.b32  	%r1163, %r1162, %r1159;
	xor.b32  	%r1164, %r1163, %r1304;
	add.s32 	%r1165, %r1623, %r1164;
	add.s32 	%r1166, %r1165, 362437;
	cvt.rn.f32.u32 	%f133, %r1166;
	fma.rn.f32 	%f134, %f133, 0f2F800000, 0f2F000000;
	mul.wide.u32 	%rd70, %r1635, 4;
	add.s64 	%rd71, %rd5, %rd70;
	ld.local.f32 	%f135, [%rd71];
	add.s64 	%rd72, %rd6, %rd70;
	ld.local.f32 	%f136, [%rd72];
	sub.f32 	%f137, %f136, %f135;
	fma.rn.f32 	%f138, %f137, %f134, %f135;
	add.s32 	%r1167, %r1635, %r644;
	mul.wide.s32 	%rd73, %r1167, 4;
	add.s64 	%rd74, %rd2, %rd73;
	st.global.f32 	[%rd74], %f138;
	shr.u32 	%r1168, %r1307, 2;
	xor.b32  	%r1169, %r1168, %r1307;
	shl.b32 	%r1170, %r1164, 4;
	shl.b32 	%r1171, %r1169, 1;
	xor.b32  	%r1172, %r1171, %r1170;
	xor.b32  	%r1173, %r1172, %r1169;
	xor.b32  	%r1174, %r1173, %r1164;
	add.s32 	%r1175, %r1623, %r1174;
	add.s32 	%r1176, %r1175, 724874;
	cvt.rn.f32.u32 	%f139, %r1176;
	fma.rn.f32 	%f140, %f139, 0f2F800000, 0f2F000000;
	ld.local.f32 	%f141, [%rd71+4];
	ld.local.f32 	%f142, [%rd72+4];
	sub.f32 	%f143, %f142, %f141;
	fma.rn.f32 	%f144, %f143, %f140, %f141;
	st.global.f32 	[%rd74+4], %f144;
	shr.u32 	%r1177, %r1306, 2;
	xor.b32  	%r1178, %r1177, %r1306;
	shl.b32 	%r1179, %r1174, 4;
	shl.b32 	%r1180, %r1178, 1;
	xor.b32  	%r1181, %r1180, %r1179;
	xor.b32  	%r1182, %r1181, %r1178;
	xor.b32  	%r1183, %r1182, %r1174;
	add.s32 	%r1184, %r1623, %r1183;
	add.s32 	%r1185, %r1184, 1087311;
	cvt.rn.f32.u32 	%f145, %r1185;
	fma.rn.f32 	%f146, %f145, 0f2F800000, 0f2F000000;
	ld.local.f32 	%f147, [%rd71+8];
	ld.local.f32 	%f148, [%rd72+8];
	sub.f32 	%f149, %f148, %f147;
	fma.rn.f32 	%f150, %f149, %f146, %f147;
	st.global.f32 	[%rd74+8], %f150;
	shr.u32 	%r1186, %r1305, 2;
	xor.b32  	%r1187, %r1186, %r1305;
	shl.b32 	%r1188, %r1183, 4;
	shl.b32 	%r1189, %r1187, 1;
	xor.b32  	%r1190, %r1189, %r1188;
	xor.b32  	%r1191, %r1190, %r1187;
	xor.b32  	%r1308, %r1191, %r1183;
	add.s32 	%r1192, %r1623, %r1308;
	add.s32 	%r1193, %r1192, 1449748;
	cvt.rn.f32.u32 	%f151, %r1193;
	fma.rn.f32 	%f152, %f151, 0f2F800000, 0f2F000000;
	ld.local.f32 	%f153, [%rd71+12];
	ld.local.f32 	%f154, [%rd72+12];
	sub.f32 	%f155, %f154, %f153;
	fma.rn.f32 	%f156, %f155, %f152, %f153;
	st.global.f32 	[%rd74+12], %f156;
	shr.u32 	%r1194, %r1304, 2;
	xor.b32  	%r1195, %r1194, %r1304;
	shl.b32 	%r1196, %r1308, 4;
	shl.b32 	%r1197, %r1195, 1;
	xor.b32  	%r1198, %r1197, %r1196;
	xor.b32  	%r1199, %r1198, %r1195;
	xor.b32  	%r1307, %r1199, %r1308;
	add.s32 	%r1200, %r1623, %r1307;
	add.s32 	%r1201, %r1200, 1812185;
	cvt.rn.f32.u32 	%f157, %r1201;
	fma.rn.f32 	%f158, %f157, 0f2F800000, 0f2F000000;
	ld.local.f32 	%f159, [%rd71+16];
	ld.local.f32 	%f160, [%rd72+16];
	sub.f32 	%f161, %f160, %f159;
	fma.rn.f32 	%f162, %f161, %f158, %f159;
	st.global.f32 	[%rd74+16], %f162;
	shr.u32 	%r1202, %r1164, 2;
	xor.b32  	%r1203, %r1202, %r1164;
	shl.b32 	%r1204, %r1307, 4;
	shl.b32 	%r1205, %r1203, 1;
	xor.b32  	%r1206, %r1205, %r1204;
	xor.b32  	%r1207, %r1206, %r1203;
	xor.b32  	%r1306, %r1207, %r1307;
	add.s32 	%r1208, %r1623, %r1306;
	add.s32 	%r1209, %r1208, 2174622;
	cvt.rn.f32.u32 	%f163, %r1209;
	fma.rn.f32 	%f164, %f163, 0f2F800000, 0f2F000000;
	ld.local.f32 	%f165, [%rd71+20];
	ld.local.f32 	%f166, [%rd72+20];
	sub.f32 	%f167, %f166, %f165;
	fma.rn.f32 	%f168, %f167, %f164, %f165;
	st.global.f32 	[%rd74+20], %f168;
	shr.u32 	%r1210, %r1174, 2;
	xor.b32  	%r1211, %r1210, %r1174;
	shl.b32 	%r1212, %r1306, 4;
	shl.b32 	%r1213, %r1211, 1;
	xor.b32  	%r1214, %r1213, %r1212;
	xor.b32  	%r1215, %r1214, %r1211;
	xor.b32  	%r1305, %r1215, %r1306;
	add.s32 	%r1216, %r1623, %r1305;
	add.s32 	%r1217, %r1216, 2537059;
	cvt.rn.f32.u32 	%f169, %r1217;
	fma.rn.f32 	%f170, %f169, 0f2F800000, 0f2F000000;
	ld.local.f32 	%f171, [%rd71+24];
	ld.local.f32 	%f172, [%rd72+24];
	sub.f32 	%f173, %f172, %f171;
	fma.rn.f32 	%f174, %f173, %f170, %f171;
	st.global.f32 	[%rd74+24], %f174;
	shr.u32 	%r1218, %r1183, 2;
	xor.b32  	%r1219, %r1218, %r1183;
	shl.b32 	%r1220, %r1305, 4;
	shl.b32 	%r1221, %r1219, 1;
	xor.b32  	%r1222, %r1221, %r1220;
	xor.b32  	%r1223, %r1222, %r1219;
	xor.b32  	%r1304, %r1223, %r1305;
	add.s32 	%r1623, %r1623, 2899496;
	add.s32 	%r1224, %r1304, %r1623;
	cvt.rn.f32.u32 	%f175, %r1224;
	fma.rn.f32 	%f176, %f175, 0f2F800000, 0f2F000000;
	ld.local.f32 	%f177, [%rd71+28];
	ld.local.f32 	%f178, [%rd72+28];
	sub.f32 	%f179, %f178, %f177;
	fma.rn.f32 	%f180, %f179, %f176, %f177;
	st.global.f32 	[%rd74+28], %f180;
	add.s32 	%r1635, %r1635, 8;
	setp.ne.s32 	%p134, %r1635, %r1648;
	@%p134 bra 	$L__BB1_251;
$L__BB1_252:
	setp.eq.s32 	%p135, %r645, 0;
	@%p135 bra 	$L__BB1_260;
	and.b32  	%r668, %r690, 3;
	setp.lt.u32 	%p136, %r645, 4;
	mov.u32 	%r1650, %r1304;
	@%p136 bra 	$L__BB1_255;
	shr.u32 	%r1225, %r1308, 2;
	xor.b32  	%r1226, %r1225, %r1308;
	shl.b32 	%r1227, %r1304, 4;
	shl.b32 	%r1228, %r1226, 1;
	xor.b32  	%r1229, %r1228, %r1227;
	xor.b32  	%r1230, %r1229, %r1226;
	xor.b32  	%r669, %r1230, %r1304;
	add.s32 	%r1231, %r1623, %r669;
	add.s32 	%r1232, %r1231, 362437;
	cvt.rn.f32.u32 	%f181, %r1232;
	fma.rn.f32 	%f182, %f181, 0f2F800000, 0f2F000000;
	mul.wide.u32 	%rd75, %r1648, 4;
	add.s64 	%rd76, %rd5, %rd75;
	ld.local.f32 	%f183, [%rd76];
	add.s64 	%rd77, %rd6, %rd75;
	ld.local.f32 	%f184, [%rd77];
	sub.f32 	%f185, %f184, %f183;
	fma.rn.f32 	%f186, %f185, %f182, %f183;
	add.s32 	%r1233, %r1648, %r644;
	mul.wide.s32 	%rd78, %r1233, 4;
	add.s64 	%rd79, %rd2, %rd78;
	st.global.f32 	[%rd79], %f186;
	shr.u32 	%r1234, %r1307, 2;
	xor.b32  	%r1235, %r1234, %r1307;
	shl.b32 	%r1236, %r669, 4;
	shl.b32 	%r1237, %r1235, 1;
	xor.b32  	%r1238, %r1237, %r1236;
	xor.b32  	%r1239, %r1238, %r1235;
	xor.b32  	%r670, %r1239, %r669;
	add.s32 	%r1240, %r1623, %r670;
	add.s32 	%r1241, %r1240, 724874;
	cvt.rn.f32.u32 	%f187, %r1241;
	fma.rn.f32 	%f188, %f187, 0f2F800000, 0f2F000000;
	ld.local.f32 	%f189, [%rd76+4];
	ld.local.f32 	%f190, [%rd77+4];
	sub.f32 	%f191, %f190, %f189;
	fma.rn.f32 	%f192, %f191, %f188, %f189;
	st.global.f32 	[%rd79+4], %f192;
	shr.u32 	%r1242, %r1306, 2;
	xor.b32  	%r1243, %r1242, %r1306;
	shl.b32 	%r1244, %r670, 4;
	shl.b32 	%r1245, %r1243, 1;
	xor.b32  	%r1246, %r1245, %r1244;
	xor.b32  	%r1247, %r1246, %r1243;
	xor.b32  	%r1248, %r1247, %r670;
	add.s32 	%r1249, %r1623, %r1248;
	add.s32 	%r1250, %r1249, 1087311;
	cvt.rn.f32.u32 	%f193, %r1250;
	fma.rn.f32 	%f194, %f193, 0f2F800000, 0f2F000000;
	ld.local.f32 	%f195, [%rd76+8];
	ld.local.f32 	%f196, [%rd77+8];
	sub.f32 	%f197, %f196, %f195;
	fma.rn.f32 	%f198, %f197, %f194, %f195;
	st.global.f32 	[%rd79+8], %f198;
	shr.u32 	%r1251, %r1305, 2;
	xor.b32  	%r1252, %r1251, %r1305;
	shl.b32 	%r1253, %r1248, 4;
	shl.b32 	%r1254, %r1252, 1;
	xor.b32  	%r1255, %r1254, %r1253;
	xor.b32  	%r1256, %r1255, %r1252;
	xor.b32  	%r1650, %r1256, %r1248;
	add.s32 	%r1623, %r1623, 1449748;
	add.s32 	%r1257, %r1650, %r1623;
	cvt.rn.f32.u32 	%f199, %r1257;
	fma.rn.f32 	%f200, %f199, 0f2F800000, 0f2F000000;
	ld.local.f32 	%f201, [%rd76+12];
	ld.local.f32 	%f202, [%rd77+12];
	sub.f32 	%f203, %f202, %f201;
	fma.rn.f32 	%f204, %f203, %f200, %f201;
	st.global.f32 	[%rd79+12], %f204;
	add.s32 	%r1648, %r1648, 4;
	mov.u32 	%r1306, %r670;
	mov.u32 	%r1307, %r669;
	mov.u32 	%r1308, %r1304;
$L__BB1_255:
	setp.eq.s32 	%p137, %r668, 0;
	@%p137 bra 	$L__BB1_260;
	setp.eq.s32 	%p138, %r668, 1;
	@%p138 bra 	$L__BB1_258;
	shr.u32 	%r1258, %r1308, 2;
	xor.b32  	%r1259, %r1258, %r1308;
	shl.b32 	%r1260, %r1650, 4;
	shl.b32 	%r1261, %r1259, 1;
	xor.b32  	%r1262, %r1261, %r1260;
	xor.b32  	%r1263, %r1262, %r1259;
	xor.b32  	%r1264, %r1263, %r1650;
	add.s32 	%r1265, %r1623, %r1264;
	add.s32 	%r1266, %r1265, 362437;
	cvt.rn.f32.u32 	%f205, %r1266;
	fma.rn.f32 	%f206, %f205, 0f2F800000, 0f2F000000;
	mul.wide.u32 	%rd80, %r1648, 4;
	add.s64 	%rd81, %rd5, %rd80;
	ld.local.f32 	%f207, [%rd81];
	add.s64 	%rd82, %rd6, %rd80;
	ld.local.f32 	%f208, [%rd82];
	sub.f32 	%f209, %f208, %f207;
	fma.rn.f32 	%f210, %f209, %f206, %f207;
	add.s32 	%r1267, %r1648, %r644;
	mul.wide.s32 	%rd83, %r1267, 4;
	add.s64 	%rd84, %rd2, %rd83;
	st.global.f32 	[%rd84], %f210;
	shr.u32 	%r1268, %r1307, 2;
	xor.b32  	%r1269, %r1268, %r1307;
	shl.b32 	%r1270, %r1264, 4;
	shl.b32 	%r1271, %r1269, 1;
	xor.b32  	%r1272, %r1271, %r1270;
	xor.b32  	%r1273, %r1272, %r1269;
	xor.b32  	%r1650, %r1273, %r1264;
	add.s32 	%r1623, %r1623, 724874;
	add.s32 	%r1274, %r1650, %r1623;
	cvt.rn.f32.u32 	%f211, %r1274;
	fma.rn.f32 	%f212, %f211, 0f2F800000, 0f2F000000;
	ld.local.f32 	%f213, [%rd81+4];
	ld.local.f32 	%f214, [%rd82+4];
	sub.f32 	%f215, %f214, %f213;
	fma.rn.f32 	%f216, %f215, %f212, %f213;
	st.global.f32 	[%rd84+4], %f216;
	add.s32 	%r1648, %r1648, 2;
	mov.u32 	%r1308, %r1306;
$L__BB1_258:
	and.b32  	%r1275, %r690, 1;
	setp.eq.b32 	%p139, %r1275, 1;
	not.pred 	%p140, %p139;
	@%p140 bra 	$L__BB1_260;
	shr.u32 	%r1276, %r1308, 2;
	xor.b32  	%r1277, %r1276, %r1308;
	shl.b32 	%r1278, %r1650, 4;
	shl.b32 	%r1279, %r1277, 1;
	xor.b32  	%r1280, %r1279, %r1278;
	xor.b32  	%r1281, %r1280, %r1277;
	xor.b32  	%r1282, %r1281, %r1650;
	add.s32 	%r1283, %r1623, %r1282;
	add.s32 	%r1284, %r1283, 362437;
	cvt.rn.f32.u32 	%f217, %r1284;
	fma.rn.f32 	%f218, %f217, 0f2F800000, 0f2F000000;
	mul.wide.u32 	%rd85, %r1648, 4;
	add.s64 	%rd86, %rd5, %rd85;
	ld.local.f32 	%f219, [%rd86];
	add.s64 	%rd87, %rd6, %rd85;
	ld.local.f32 	%f220, [%rd87];
	sub.f32 	%f221, %f220, %f219;
	fma.rn.f32 	%f222, %f221, %f218, %f219;
	add.s32 	%r1285, %r1648, %r644;
	mul.wide.s32 	%rd88, %r1285, 4;
	add.s64 	%rd89, %rd2, %rd88;
	st.global.f32 	[%rd89], %f222;
$L__BB1_260:
	ret;

}


// ===== COMPILED SASS (sm_100) =====

	.target	sm_100

	.elftype	@"ET_EXEC"


//--------------------- .note.nv.tkinfo           --------------------------
	.section	.note.nv.tkinfo,"",@"SHT_NOTE"
	.sectionflags	@"SHF_NOTE_NV_TKINFO"
	.tkinfo
        /*0018*/ 	.word	0x00000002
        /*0030*/ 	.string	""
        /*0030*/ 	.string	"ptxas"
        /*0030*/ 	.string	"Cuda compilation tools, release 13.0, V13.0.88"
        /*0030*/ 	.string	"Build cuda_13.0.r13.0/compiler.36424714_0"
        /*0030*/ 	.string	"-arch sm_100 -m 64 "



//--------------------- .note.nv.cuinfo           --------------------------
	.section	.note.nv.cuinfo,"",@"SHT_NOTE"
	.sectionflags	@"SHF_NOTE_NV_CUINFO"
        /*0018*/ 	.short	0x0002
        /*001a*/ 	.short	0x0064
        /*001c*/ 	.short	0x0082
	.zero		2


//--------------------- .nv.info                  --------------------------
	.section	.nv.info,"",@"SHT_CUDA_INFO"
	.align	4


	//----- nvinfo : EIATTR_REGCOUNT
	.align		4
        /*0000*/ 	.byte	0x04, 0x2f
        /*0002*/ 	.short	(.L_10 - .L_9)
	.align		4
.L_9:
        /*0004*/ 	.word	index@(_Z17build_tree_kernelP7NodeGPUiij)
        /*0008*/ 	.word	0x00000020


	//----- nvinfo : EIATTR_FRAME_SIZE
	.align		4
.L_10:
        /*000c*/ 	.byte	0x04, 0x11
        /*000e*/ 	.short	(.L_12 - .L_11)
	.align		4
.L_11:
        /*0010*/ 	.word	index@($__internal_0_$__cuda_sm3x_div_rn_noftz_f32_slowpath)
        /*0014*/ 	.word	0x00000020


	//----- nvinfo : EIATTR_FRAME_SIZE
	.align		4
.L_12:
        /*0018*/ 	.byte	0x04, 0x11
        /*001a*/ 	.short	(.L_14 - .L_13)
	.align		4
.L_13:
        /*001c*/ 	.word	index@(_Z17build_tree_kernelP7NodeGPUiij)
        /*0020*/ 	.word	0x00000020


	//----- nvinfo : EIATTR_REGCOUNT
	.align		4
.L_14:
        /*0024*/ 	.byte	0x04, 0x2f
        /*0026*/ 	.short	(.L_16 - .L_15)
	.align		4
.L_15:
        /*0028*/ 	.word	index@(_Z18random_walk_kernelP7NodeGPUiiiPfiiPKfj)
        /*002c*/ 	.word	0x00000020


	//----- nvinfo : EIATTR_FRAME_SIZE
	.align		4
.L_16:
        /*0030*/ 	.byte	0x04, 0x11
        /*0032*/ 	.short	(.L_18 - .L_17)
	.align		4
.L_17:
        /*0034*/ 	.word	index@(_Z18random_walk_kernelP7NodeGPUiiiPfiiPKfj)
        /*0038*/ 	.word	0x00000048


	//----- nvinfo : EIATTR_MIN_STACK_SIZE
	.align		4
.L_18:
        /*003c*/ 	.byte	0x04, 0x12
        /*003e*/ 	.short	(.L_20 - .L_19)
	.align		4
.L_19:
        /*0040*/ 	.word	index@(_Z18random_walk_kernelP7NodeGPUiiiPfiiPKfj)
        /*0044*/ 	.word	0x00000048


	//----- nvinfo : EIATTR_MIN_STACK_SIZE
	.align		4
.L_20:
        /*0048*/ 	.byte	0x04, 0x12
        /*004a*/ 	.short	(.L_22 - .L_21)
	.align		4
.L_21:
        /*004c*/ 	.word	index@(_Z17build_tree_kernelP7NodeGPUiij)
        /*0050*/ 	.word	0x00000020
.L_22:


//--------------------- .nv.compat                --------------------------
	.section	.nv.compat,"",@"SHT_CUDA_COMPAT_INFO"
	.align	4
        /*0000*/ 	.byte	0x02, 0x09, 0x00, 0x00, 0x02, 0x02, 0x01, 0x00, 0x02, 0x05, 0x05, 0x00, 0x03, 0x07, 0x01, 0x01
        /*0010*/ 	.byte	0x02, 0x03, 0x00, 0x00, 0x02, 0x06, 0x01, 0x00, 0x04, 0x0b, 0x08, 0x00, 0x01, 0x00, 0x00, 0x00
        /*0020*/ 	.byte	0x00, 0x00, 0x00, 0x00


//--------------------- .nv.info._Z18random_walk_kernelP7NodeGPUiiiPfiiPKfj --------------------------
	.section	.nv.info._Z18random_walk_kernelP7NodeGPUiiiPfiiPKfj,"",@"SHT_CUDA_INFO"
	.sectionflags	@""
	.align	4


	//----- nvinfo : EIATTR_CUDA_API_VERSION
	.align		4
        /*0000*/ 	.byte	0x04, 0x37
        /*0002*/ 	.short	(.L_24 - .L_23)
.L_23:
        /*0004*/ 	.word	0x00000082


	//----- nvinfo : EIATTR_KPARAM_INFO
	.align		4
.L_24:
        /*0008*/ 	.byte	0x04, 0x17
        /*000a*/ 	.short	(.L_26 - .L_25)
.L_25:
        /*000c*/ 	.word	0x00000000
        /*0010*/ 	.short	0x0008
        /*0012*/ 	.short	0x0030
        /*0014*/ 	.byte	0x00, 0xf0, 0x11, 0x00


	//----- nvinfo : EIATTR_KPARAM_INFO
	.align		4
.L_26:
        /*0018*/ 	.byte	0x04, 0x17
        /*001a*/ 	.short	(.L_28 - .L_27)
.L_27:
        /*001c*/ 	.word	0x00000000
        /*0020*/ 	.short	0x0007
        /*0022*/ 	.short	0x0028
        /*0024*/ 	.byte	0x00, 0xf5, 0x21, 0x00


	//----- nvinfo : EIATTR_KPARAM_INFO
	.align		4
.L_28:
        /*0028*/ 	.byte	0x04, 0x17
        /*002a*/ 	.short	(.L_30 - .L_29)
.L_29:
        /*002c*/ 	.word	0x00000000
        /*0030*/ 	.short	0x0006
        /*0032*/ 	.short	0x0024
        /*0034*/ 	.byte	0x00, 0xf0, 0x11, 0x00


	//----- nvinfo : EIATTR_KPARAM_INFO
	.align		4
.L_30:
        /*0038*/ 	.byte	0x04, 0x17
        /*003a*/ 	.short	(.L_32 - .L_31)
.L_31:
        /*003c*/ 	.word	0x00000000
        /*0040*/ 	.short	0x0005
        /*0042*/ 	.short	0x0020
        /*0044*/ 	.byte	0x00, 0xf0, 0x11, 0x00


	//----- nvinfo : EIATTR_KPARAM_INFO
	.align		4
.L_32:
        /*0048*/ 	.byte	0x04, 0x17
        /*004a*/ 	.short	(.L_34 - .L_33)
.L_33:
        /*004c*/ 	.word	0x00000000
        /*0050*/ 	.short	0x0004
        /*0052*/ 	.short	0x0018
        /*0054*/ 	.byte	0x00, 0xf5, 0x21, 0x00


	//----- nvinfo : EIATTR_KPARAM_INFO
	.align		4
.L_34:
        /*0058*/ 	.byte	0x04, 0x17
        /*005a*/ 	.short	(.L_36 - .L_35)
.L_35:
        /*005c*/ 	.word	0x00000000
        /*0060*/ 	.short	0x0003
        /*0062*/ 	.short	0x0010
        /*0064*/ 	.byte	0x00, 0xf0, 0x11, 0x00


	//----- nvinfo : EIATTR_KPARAM_INFO
	.align		4
.L_36:
        /*0068*/ 	.byte	0x04, 0x17
        /*006a*/ 	.short	(.L_38 - .L_37)
.L_37:
        /*006c*/ 	.word	0x00000000
        /*0070*/ 	.short	0x0002
        /*0072*/ 	.short	0x000c
        /*0074*/ 	.byte	0x00, 0xf0, 0x11, 0x00


	//----- nvinfo : EIATTR_KPARAM_INFO
	.align		4
.L_38:
        /*0078*/ 	.byte	0x04, 0x17
        /*007a*/ 	.short	(.L_40 - .L_39)
.L_39:
        /*007c*/ 	.word	0x00000000
        /*0080*/ 	.short	0x0001
        /*0082*/ 	.short	0x0008
        /*0084*/ 	.byte	0x00, 0xf0, 0x11, 0x00


	//----- nvinfo : EIATTR_KPARAM_INFO
	.align		4
.L_40:
        /*0088*/ 	.byte	0x04, 0x17
        /*008a*/ 	.short	(.L_42 - .L_41)
.L_41:
        /*008c*/ 	.word	0x00000000
        /*0090*/ 	.short	0x0000
        /*0092*/ 	.short	0x0000
        /*0094*/ 	.byte	0x00, 0xf5, 0x21, 0x00


	//----- nvinfo : EIATTR_SPARSE_MMA_MASK
	.align		4
.L_42:
        /*0098*/ 	.byte	0x03, 0x50
        /*009a*/ 	.short	0x0000


	//----- nvinfo : EIATTR_MAXREG_COUNT
	.align		4
        /*009c*/ 	.byte	0x03, 0x1b
        /*009e*/ 	.short	0x00ff


	//----- nvinfo : EIATTR_MERCURY_ISA_VERSION
	.align		4
        /*00a0*/ 	.byte	0x03, 0x5f
        /*00a2*/ 	.short	0x0101


	//----- nvinfo : EIATTR_VRC_CTA_INIT_COUNT
	.align		4
        /*00a4*/ 	.byte	0x02, 0x4a
	.zero		1
	.zero		1


	//----- nvinfo : EIATTR_EXIT_INSTR_OFFSETS
	.align		4
        /*00a8*/ 	.byte	0x04, 0x1c
        /*00aa*/ 	.short	(.L_44 - .L_43)


	//   ....[0]....
.L_43:
        /*00ac*/ 	.word	0x00000080


	//   ....[1]....
        /*00b0*/ 	.word	0x000044f0


	//   ....[2]....
        /*00b4*/ 	.word	0x00004c60


	//   ....[3]....
        /*00b8*/ 	.word	0x000050a0


	//   ....[4]....
        /*00bc*/ 	.word	0x00005320


	//   ....[5]....
        /*00c0*/ 	.word	0x00005460


	//----- nvinfo : EIATTR_CRS_STACK_SIZE
	.align		4
.L_44:
        /*00c4*/ 	.byte	0x04, 0x1e
        /*00c6*/ 	.short	(.L_46 - .L_45)
.L_45:
        /*00c8*/ 	.word	0x00000000


	//----- nvinfo : EIATTR_CBANK_PARAM_SIZE
	.align		4
.L_46:
        /*00cc*/ 	.byte	0x03, 0x19
        /*00ce*/ 	.short	0x0034


	//----- nvinfo : EIATTR_PARAM_CBANK
	.align		4
        /*00d0*/ 	.byte	0x04, 0x0a
        /*00d2*/ 	.short	(.L_48 - .L_47)
	.align		4
.L_47:
        /*00d4*/ 	.word	index@(.nv.constant0._Z18random_walk_kernelP7NodeGPUiiiPfiiPKfj)
        /*00d8*/ 	.short	0x0380
        /*00da*/ 	.short	0x0034


	//----- nvinfo : EIATTR_SW_WAR
	.align		4
.L_48:
        /*00dc*/ 	.byte	0x04, 0x36
        /*00de*/ 	.short	(.L_50 - .L_49)
.L_49:
        /*00e0*/ 	.word	0x00000008
.L_50:


//--------------------- .nv.info._Z17build_tree_kernelP7NodeGPUiij --------------------------
	.section	.nv.info._Z17build_tree_kernelP7NodeGPUiij,"",@"SHT_CUDA_INFO"
	.sectionflags	@""
	.align	4


	//----- nvinfo : EIATTR_CUDA_API_VERSION
	.align		4
        /*0000*/ 	.byte	0x04, 0x37
        /*0002*/ 	.short	(.L_52 - .L_51)
.L_51:
        /*0004*/ 	.word	0x00000082


	//----- nvinfo : EIATTR_KPARAM_INFO
	.align		4
.L_52:
        /*0008*/ 	.byte	0x04, 0x17
        /*000a*/ 	.short	(.L_54 - .L_53)
.L_53:
        /*000c*/ 	.word	0x00000000
        /*0010*/ 	.short	0x0003
        /*0012*/ 	.short	0x0010
        /*0014*/ 	.byte	0x00, 0xf0, 0x11, 0x00


	//----- nvinfo : EIATTR_KPARAM_INFO
	.align		4
.L_54:
        /*0018*/ 	.byte	0x04, 0x17
        /*001a*/ 	.short	(.L_56 - .L_55)
.L_55:
        /*001c*/ 	.word	0x00000000
        /*0020*/ 	.short	0x0002
        /*0022*/ 	.short	0x000c
        /*0024*/ 	.byte	0x00, 0xf0, 0x11, 0x00


	//----- nvinfo : EIATTR_KPARAM_INFO
	.align		4
.L_56:
        /*0028*/ 	.byte	0x04, 0x17
        /*002a*/ 	.short	(.L_58 - .L_57)
.L_57:
        /*002c*/ 	.word	0x00000000
        /*0030*/ 	.short	0x0001
        /*0032*/ 	.short	0x0008
        /*0034*/ 	.byte	0x00, 0xf0, 0x11, 0x00


	//----- nvinfo : EIATTR_KPARAM_INFO
	.align		4
.L_58:
        /*0038*/ 	.byte	0x04, 0x17
        /*003a*/ 	.short	(.L_60 - .L_59)
.L_59:
        /*003c*/ 	.word	0x00000000
        /*0040*/ 	.short	0x0000
        /*0042*/ 	.short	0x0000
        /*0044*/ 	.byte	0x00, 0xf5, 0x21, 0x00


	//----- nvinfo : EIATTR_SPARSE_MMA_MASK
	.align		4
.L_60:
        /*0048*/ 	.byte	0x03, 0x50
        /*004a*/ 	.short	0x0000


	//----- nvinfo : EIATTR_MAXREG_COUNT
	.align		4
        /*004c*/ 	.byte	0x03, 0x1b
        /*004e*/ 	.short	0x00ff


	//----- nvinfo : EIATTR_MERCURY_ISA_VERSION
	.align		4
        /*0050*/ 	.byte	0x03, 0x5f
        /*0052*/ 	.short	0x0101


	//----- nvinfo : EIATTR_VRC_CTA_INIT_COUNT
	.align		4
        /*0054*/ 	.byte	0x02, 0x4a
	.zero		1
	.zero		1


	//----- nvinfo : EIATTR_EXIT_INSTR_OFFSETS
	.align		4
        /*0058*/ 	.byte	0x04, 0x1c
        /*005a*/ 	.short	(.L_62 - .L_61)


	//   ....[0]....
.L_61:
        /*005c*/ 	.word	0x00000700


	//   ....[1]....
        /*0060*/ 	.word	0x00000a10


	//   ....[2]....
        /*0064*/ 	.word	0x00003160


	//----- nvinfo : EIATTR_CRS_STACK_SIZE
	.align		4
.L_62:
        /*0068*/ 	.byte	0x04, 0x1e
        /*006a*/ 	.short	(.L_64 - .L_63)
.L_63:
        /*006c*/ 	.word	0x00000000


	//----- nvinfo : EIATTR_CBANK_PARAM_SIZE
	.align		4
.L_64:
        /*0070*/ 	.byte	0x03, 0x19
        /*0072*/ 	.short	0x0014


	//----- nvinfo : EIATTR_PARAM_CBANK
	.align		4
        /*0074*/ 	.byte	0x04, 0x0a
        /*0076*/ 	.short	(.L_66 - .L_65)
	.align		4
.L_65:
        /*0078*/ 	.word	index@(.nv.constant0._Z17build_tree_kernelP7NodeGPUiij)
        /*007c*/ 	.short	0x0380
        /*007e*/ 	.short	0x0014


	//----- nvinfo : EIATTR_SW_WAR
	.align		4
.L_66:
        /*0080*/ 	.byte	0x04, 0x36
        /*0082*/ 	.short	(.L_68 - .L_67)
.L_67:
        /*0084*/ 	.word	0x00000008
.L_68:


//--------------------- .nv.callgraph             --------------------------
	.section	.nv.callgraph,"",@"SHT_CUDA_CALLGRAPH"
	.align	4
	.sectionentsize	8
	.align		4
        /*0000*/ 	.word	0x00000000
	.align		4
        /*0004*/ 	.word	0xffffffff
	.align		4
        /*0008*/ 	.word	0x00000000
	.align		4
        /*000c*/ 	.word	0xfffffffe
	.align		4
        /*0010*/ 	.word	0x00000000
	.align		4
        /*0014*/ 	.word	0xfffffffd
	.align		4
        /*0018*/ 	.word	0x00000000
	.align		4
        /*001c*/ 	.word	0xfffffffc


//--------------------- .nv.constant4             --------------------------
	.section	.nv.constant4,"a",@progbits
	.align	8
	.align		8
.nv.constant4:
        /*0000*/ 	.dword	precalc_xorwow_matrix
	.align		8
        /*0008*/ 	.dword	precalc_xorwow_offset_matrix
	.align		8
        /*0010*/ 	.dword	mrg32k3aM1
	.align		8
        /*0018*/ 	.dword	mrg32k3aM2
	.align		8
        /*0020*/ 	.dword	mrg32k3aM1SubSeq
	.align		8
        /*0028*/ 	.dword	mrg32k3aM2SubSeq
	.align		8
        /*0030*/ 	.dword	mrg32k3aM1Seq
	.align		8
        /*0038*/ 	.dword	mrg32k3aM2Seq


//--------------------- .nv.constant3             --------------------------
	.section	.nv.constant3,"a",@progbits
	.align	8
.nv.constant3:
	.type		__cr_lgamma_table,@object
	.size		__cr_lgamma_table,(.L_8 - __cr_lgamma_table)
__cr_lgamma_table:
        /*0000*/ 	.byte	0x00, 0x00, 0x00, 0x00, 0x00, 0x00, 0x00, 0x00, 0x00, 0x00, 0x00, 0x00, 0x00, 0x00, 0x00, 0x00
        /*0010*/ 	.byte	0xef, 0x39, 0xfa, 0xfe, 0x42, 0x2e, 0xe6, 0x3f, 0x02, 0x20, 0x2a, 0xfa, 0x0b, 0xab, 0xfc, 0x3f
        /*0020*/ 	.byte	0xf9, 0x2c, 0x92, 0x7c, 0xa7, 0x6c, 0x09, 0x40, 0xc9, 0x79, 0x44, 0x3c, 0x64, 0x26, 0x13, 0x40
        /*0030*/ 	.byte	0xca, 0x01, 0xcf, 0x3a, 0x27, 0x51, 0x1a, 0x40, 0x30, 0xcc, 0x2d, 0xf3, 0xe1, 0x0c, 0x21, 0x40
        /*0040*/ 	.byte	0x0d, 0xb7, 0xfc, 0x82, 0x8e, 0x35, 0x25, 0x40
.L_8:


//--------------------- .text._Z18random_walk_kernelP7NodeGPUiiiPfiiPKfj --------------------------
	.section	.text._Z18random_walk_kernelP7NodeGPUiiiPfiiPKfj,"ax",@progbits
	.align	128
        .global         _Z18random_walk_kernelP7NodeGPUiiiPfiiPKfj
        .type           _Z18random_walk_kernelP7NodeGPUiiiPfiiPKfj,@function
        .size           _Z18random_walk_kernelP7NodeGPUiiiPfiiPKfj,(.L_x_71 - _Z18random_walk_kernelP7NodeGPUiiiPfiiPKfj)
        .other          _Z18random_walk_kernelP7NodeGPUiiiPfiiPKfj,@"STO_CUDA_ENTRY STV_DEFAULT"
_Z18random_walk_kernelP7NodeGPUiiiPfiiPKfj:
.text._Z18random_walk_kernelP7NodeGPUiiiPfiiPKfj:
[----:B------:R-:W0:Y:S01]  /*0000*/  LDC R1, c[0x0][0x37c] ;  /* 0x0000df00ff017b82 */ /* 0x000e220000000800 */
[----:B------:R-:W1:Y:S07]  /*0010*/  S2R R3, SR_TID.X ;  /* 0x0000000000037919 */ /* 0x000e6e0000002100 */
[----:B------:R-:W1:Y:S01]  /*0020*/  S2UR UR4, SR_CTAID.X ;  /* 0x00000000000479c3 */ /* 0x000e620000002500 */
[----:B------:R-:W2:Y:S01]  /*0030*/  LDCU UR5, c[0x0][0x3a4] ;  /* 0x00007480ff0577ac */ /* 0x000ea20008000800 */
[----:B0-----:R-:W-:-:S06]  /*0040*/  VIADD R1, R1, 0xffffffb8 ;  /* 0xffffffb801017836 */ /* 0x001fcc0000000000 */
[----:B------:R-:W1:Y:S02]  /*0050*/  LDC R12, c[0x0][0x360] ;  /* 0x0000d800ff0c7b82 */ /* 0x000e640000000800 */
[----:B-1----:R-:W-:-:S05]  /*0060*/  IMAD R12, R12, UR4, R3 ;  /* 0x000000040c0c7c24 */ /* 0x002fca000f8e0203 */
[----:B--2---:R-:W-:-:S13]  /*0070*/  ISETP.GE.AND P0, PT, R12, UR5, PT ;  /* 0x000000050c007c0c */ /* 0x004fda000bf06270 */
[----:B------:R-:W-:Y:S05]  /*0080*/  @P0 EXIT ;  /* 0x000000000000094d */ /* 0x000fea0003800000 */
[----:B------:R-:W0:Y:S01]  /*0090*/  LDC R0, c[0x0][0x3b0] ;  /* 0x0000ec00ff007b82 */ /* 0x000e220000000800 */
[----:B------:R-:W-:Y:S01]  /*00a0*/  IMAD.MOV.U32 R11, RZ, RZ, -0x75bd8fc ;  /* 0xf8a42704ff0b7424 */ /* 0x000fe200078e00ff */
[----:B------:R-:W-:Y:S01]  /*00b0*/  ISETP.NE.AND P0, PT, R12, RZ, PT ;  /* 0x000000ff0c00720c */ /* 0x000fe20003f05270 */
[----:B------:R-:W-:Y:S01]  /*00c0*/  IMAD.MOV.U32 R8, RZ, RZ, -0x23270784 ;  /* 0xdcd8f87cff087424 */ /* 0x000fe200078e00ff */
[----:B------:R-:W1:Y:S01]  /*00d0*/  LDCU.64 UR8, c[0x0][0x358] ;  /* 0x00006b00ff0877ac */ /* 0x000e620008000a00 */
[----:B------:R-:W-:Y:S01]  /*00e0*/  BSSY.RECONVERGENT B0, `(.L_x_0) ;  /* 0x0000264000007945 */ /* 0x000fe20003800200 */
[----:B------:R-:W-:Y:S02]  /*00f0*/  IMAD.MOV.U32 R7, RZ, RZ, -0x75bd8fc ;  /* 0xf8a42704ff077424 */ /* 0x000fe400078e00ff */
[----:B------:R-:W-:Y:S01]  /*0100*/  IMAD.MOV.U32 R4, RZ, RZ, -0x23270784 ;  /* 0xdcd8f87cff047424 */ /* 0x000fe200078e00ff */
[----:B0-----:R-:W-:-:S05]  /*0110*/  LOP3.LUT R0, R0, 0xaad26b49, RZ, 0x3c, !PT ;  /* 0xaad26b4900007812 */ /* 0x001fca00078e3cff */
[----:B------:R-:W-:-:S04]  /*0120*/  IMAD R0, R0, 0x4182bed5, RZ ;  /* 0x4182bed500007824 */ /* 0x000fc800078e02ff */
[C---:B------:R-:W-:Y:S01]  /*0130*/  VIADD R5, R0.reuse, 0x583f19 ;  /* 0x00583f1900057836 */ /* 0x040fe20000000000 */
[C---:B------:R-:W-:Y:S01]  /*0140*/  LOP3.LUT R6, R0.reuse, 0x159a55e5, RZ, 0x3c, !PT ;  /* 0x159a55e500067812 */ /* 0x040fe200078e3cff */
[C---:B------:R-:W-:Y:S02]  /*0150*/  VIADD R2, R0.reuse, 0xd9f6dc18 ;  /* 0xd9f6dc1800027836 */ /* 0x040fe40000000000 */
[----:B------:R-:W-:Y:S02]  /*0160*/  VIADD R3, R0, 0x75bcd15 ;  /* 0x075bcd1500037836 */ /* 0x000fe40000000000 */
[----:B------:R-:W-:Y:S02]  /*0170*/  IMAD.MOV.U32 R10, RZ, RZ, R6 ;  /* 0x000000ffff0a7224 */ /* 0x000fe400078e0006 */
[----:B------:R-:W-:Y:S01]  /*0180*/  IMAD.MOV.U32 R9, RZ, RZ, R5 ;  /* 0x000000ffff097224 */ /* 0x000fe200078e0005 */
[----:B------:R0:W-:Y:S01]  /*0190*/  STL.64 [R1], R2 ;  /* 0x0000000201007387 */ /* 0x0001e20000100a00 */
[----:B------:R-:W-:-:S03]  /*01a0*/  IMAD.MOV.U32 R0, RZ, RZ, R1 ;  /* 0x000000ffff007224 */ /* 0x000fc600078e0001 */
[----:B------:R0:W-:Y:S04]  /*01b0*/  STL.64 [R1+0x8], R10 ;  /* 0x0000080a01007387 */ /* 0x0001e80000100a00 */
[----:B------:R0:W-:Y:S01]  /*01c0*/  STL.64 [R1+0x10], R8 ;  /* 0x0000100801007387 */ /* 0x0001e20000100a00 */
[----:B-1----:R-:W-:Y:S05]  /*01d0*/  @!P0 BRA `(.L_x_1) ;  /* 0x0000002400508947 */ /* 0x002fea0003800000 */
[--C-:B------:R-:W-:Y:S01]  /*01e0*/  SHF.R.S32.HI R15, RZ, 0x1f, R12.reuse ;  /* 0x0000001fff0f7819 */ /* 0x100fe2000001140c */
[----:B------:R-:W-:Y:S02]  /*01f0*/  IMAD.MOV.U32 R14, RZ, RZ, R12 ;  /* 0x000000ffff0e7224 */ /* 0x000fe400078e000c */
[----:B------:R-:W-:Y:S02]  /*0200*/  IMAD.MOV.U32 R13, RZ, RZ, RZ ;  /* 0x000000ffff0d7224 */ /* 0x000fe400078e00ff */
[----:B------:R-:W-:Y:S02]  /*0210*/  IMAD.MOV.U32 R7, RZ, RZ, -0x75bd8fc ;  /* 0xf8a42704ff077424 */ /* 0x000fe400078e00ff */
[----:B------:R-:W-:-:S07]  /*0220*/  IMAD.MOV.U32 R4, RZ, RZ, -0x23270784 ;  /* 0xdcd8f87cff047424 */ /* 0x000fce00078e00ff */
.L_x_10:
[----:B0-----:R-:W-:Y:S01]  /*0230*/  LOP3.LUT R8, R14, 0x3, RZ, 0xc0, !PT ;  /* 0x000000030e087812 */ /* 0x001fe200078ec0ff */
[----:B------:R-:W-:Y:S03]  /*0240*/  BSSY.RECONVERGENT B1, `(.L_x_2) ;  /* 0x0000247000017945 */ /* 0x000fe60003800200 */
[----:B------:R-:W-:-:S04]  /*0250*/  ISETP.NE.U32.AND P0, PT, R8, RZ, PT ;  /* 0x000000ff0800720c */ /* 0x000fc80003f05070 */
[----:B------:R-:W-:-:S13]  /*0260*/  ISETP.NE.AND.EX P0, PT, RZ, RZ, PT, P0 ;  /* 0x000000ffff00720c */ /* 0x000fda0003f05300 */
[----:B------:R-:W-:Y:S05]  /*0270*/  @!P0 BRA `(.L_x_3) ;  /* 0x00000024000c8947 */ /* 0x000fea0003800000 */
[----:B------:R-:W0:Y:S01]  /*0280*/  LDC.64 R10, c[0x4][RZ] ;  /* 0x01000000ff0a7b82 */ /* 0x000e220000000a00 */
[----:B------:R-:W-:Y:S01]  /*0290*/  IMAD.MOV.U32 R17, RZ, RZ, RZ ;  /* 0x000000ffff117224 */ /* 0x000fe200078e00ff */
[----:B------:R-:W-:Y:S02]  /*02a0*/  CS2R R4, SRZ ;  /* 0x0000000000047805 */ /* 0x000fe4000001ff00 */
[----:B------:R-:W-:Y:S01]  /*02b0*/  CS2R R6, SRZ ;  /* 0x0000000000067805 */ /* 0x000fe2000001ff00 */
[----:B------:R-:W-:Y:S02]  /*02c0*/  IMAD.MOV.U32 R3, RZ, RZ, RZ ;  /* 0x000000ffff037224 */ /* 0x000fe400078e00ff */
[----:B0-----:R-:W-:-:S07]  /*02d0*/  IMAD.WIDE.U32 R10, R13, 0xc80, R10 ;  /* 0x00000c800d0a7825 */ /* 0x001fce00078e000a */
.L_x_5:
[----:B------:R-:W-:-:S06]  /*02e0*/  IMAD R16, R17, 0x4, R0 ;  /* 0x0000000411107824 */ /* 0x000fcc00078e0200 */
[----:B------:R-:W5:Y:S01]  /*02f0*/  LDL R16, [R16+0x4] ;  /* 0x0000040010107983 */ /* 0x000f620000100800 */
[----:B------:R-:W-:-:S05]  /*0300*/  UMOV UR4, URZ ;  /* 0x000000ff00047c82 */ /* 0x000fca0008000000 */
.L_x_4:
[----:B-----5:R-:W-:Y:S01]  /*0310*/  SHF.R.U32.HI R22, RZ, UR4, R16 ;  /* 0x00000004ff167c19 */ /* 0x020fe20008011610 */
[----:B------:R-:W-:-:S03]  /*0320*/  IMAD.SHL.U32 R8, R17, 0x20, RZ ;  /* 0x0000002011087824 */ /* 0x000fc600078e00ff */
[----:B------:R-:W-:Y:S01]  /*0330*/  LOP3.LUT R9, R22, 0x1, RZ, 0xc0, !PT ;  /* 0x0000000116097812 */ /* 0x000fe200078ec0ff */
[----:B------:R-:W-:-:S03]  /*0340*/  VIADD R8, R8, UR4 ;  /* 0x0000000408087c36 */ /* 0x000fc60008000000 */
[----:B------:R-:W-:Y:S01]  /*0350*/  ISETP.NE.U32.AND P0, PT, R9, 0x1, PT ;  /* 0x000000010900780c */ /* 0x000fe20003f05070 */
[----:B------:R-:W-:-:S03]  /*0360*/  IMAD R9, R8, 0x5, RZ ;  /* 0x0000000508097824 */ /* 0x000fc600078e02ff */
[----:B------:R-:W-:Y:S01]  /*0370*/  R2P PR, R22, 0x7e ;  /* 0x0000007e16007804 */ /* 0x000fe20000000000 */
[----:B------:R-:W-:-:S08]  /*0380*/  IMAD.WIDE.U32 R8, R9, 0x4, R10 ;  /* 0x0000000409087825 */ /* 0x000fd000078e000a */
[----:B------:R-:W2:Y:S04]  /*0390*/  @!P0 LDG.E R20, desc[UR8][R8.64+0x10] ;  /* 0x0000100808148981 */ /* 0x000ea8000c1e1900 */
[----:B------:R-:W3:Y:S04]  /*03a0*/  @P1 LDG.E R24, desc[UR8][R8.64+0x24] ;  /* 0x0000240808181981 */ /* 0x000ee8000c1e1900 */
[----:B------:R-:W4:Y:S04]  /*03b0*/  @P2 LDG.E R26, desc[UR8][R8.64+0x38] ;  /* 0x00003808081a2981 */ /* 0x000f28000c1e1900 */
[----:B------:R-:W4:Y:S04]  /*03c0*/  @P3 LDG.E R28, desc[UR8][R8.64+0x4c] ;  /* 0x00004c08081c3981 */ /* 0x000f28000c1e1900 */
[----:B------:R-:W4:Y:S04]  /*03d0*/  @P4 LDG.E R21, desc[UR8][R8.64+0x60] ;  /* 0x0000600808154981 */ /* 0x000f28000c1e1900 */
[----:B------:R-:W4:Y:S04]  /*03e0*/  @!P0 LDG.E R18, desc[UR8][R8.64] ;  /* 0x0000000808128981 */ /* 0x000f28000c1e1900 */
[----:B------:R-:W4:Y:S04]  /*03f0*/  @!P0 LDG.E R19, desc[UR8][R8.64+0x4] ;  /* 0x0000040808138981 */ /* 0x000f28000c1e1900 */
[----:B------:R-:W4:Y:S04]  /*0400*/  @P5 LDG.E R23, desc[UR8][R8.64+0x74] ;  /* 0x0000740808175981 */ /* 0x000f28000c1e1900 */
[----:B------:R-:W4:Y:S01]  /*0410*/  @P3 LDG.E R25, desc[UR8][R8.64+0x48] ;  /* 0x0000480808193981 */ /* 0x000f22000c1e1900 */
[----:B--2---:R-:W-:-:S03]  /*0420*/  @!P0 LOP3.LUT R5, R5, R20, RZ, 0x3c, !PT ;  /* 0x0000001405058212 */ /* 0x004fc600078e3cff */
[----:B------:R-:W2:Y:S01]  /*0430*/  @P1 LDG.E R20, desc[UR8][R8.64+0x14] ;  /* 0x0000140808141981 */ /* 0x000ea2000c1e1900 */
[----:B---3--:R-:W-:-:S03]  /*0440*/  @P1 LOP3.LUT R5, R5, R24, RZ, 0x3c, !PT ;  /* 0x0000001805051212 */ /* 0x008fc600078e3cff */
[----:B------:R-:W3:Y:S01]  /*0450*/  @P1 LDG.E R24, desc[UR8][R8.64+0x1c] ;  /* 0x00001c0808181981 */ /* 0x000ee2000c1e1900 */
[----:B----4-:R-:W-:-:S03]  /*0460*/  @P2 LOP3.LUT R5, R5, R26, RZ, 0x3c, !PT ;  /* 0x0000001a05052212 */ /* 0x010fc600078e3cff */
[----:B------:R-:W4:Y:S01]  /*0470*/  @P2 LDG.E R26, desc[UR8][R8.64+0x28] ;  /* 0x00002808081a2981 */ /* 0x000f22000c1e1900 */
[----:B------:R-:W-:-:S03]  /*0480*/  @P3 LOP3.LUT R5, R5, R28, RZ, 0x3c, !PT ;  /* 0x0000001c05053212 */ /* 0x000fc600078e3cff */
[----:B------:R-:W3:Y:S01]  /*0490*/  @P6 LDG.E R28, desc[UR8][R8.64+0x88] ;  /* 0x00008808081c6981 */ /* 0x000ee2000c1e1900 */
[----:B------:R-:W-:-:S03]  /*04a0*/  @P4 LOP3.LUT R5, R5, R21, RZ, 0x3c, !PT ;  /* 0x0000001505054212 */ /* 0x000fc600078e3cff */
[----:B------:R-:W3:Y:S01]  /*04b0*/  @P1 LDG.E R21, desc[UR8][R8.64+0x18] ;  /* 0x0000180808151981 */ /* 0x000ee2000c1e1900 */
[----:B------:R-:W-:-:S03]  /*04c0*/  @!P0 LOP3.LUT R3, R3, R18, RZ, 0x3c, !PT ;  /* 0x0000001203038212 */ /* 0x000fc600078e3cff */
[----:B------:R-:W3:Y:S01]  /*04d0*/  @!P0 LDG.E R18, desc[UR8][R8.64+0x8] ;  /* 0x0000080808128981 */ /* 0x000ee2000c1e1900 */
[----:B------:R-:W-:-:S03]  /*04e0*/  @!P0 LOP3.LUT R6, R6, R19, RZ, 0x3c, !PT ;  /* 0x0000001306068212 */ /* 0x000fc600078e3cff */
[----:B------:R-:W3:Y:S01]  /*04f0*/  @!P0 LDG.E R19, desc[UR8][R8.64+0xc] ;  /* 0x00000c0808138981 */ /* 0x000ee2000c1e1900 */
[----:B------:R-:W-:-:S03]  /*0500*/  @P5 LOP3.LUT R5, R5, R23, RZ, 0x3c, !PT ;  /* 0x0000001705055212 */ /* 0x000fc600078e3cff */
[----:B------:R-:W3:Y:S01]  /*0510*/  @P1 LDG.E R23, desc[UR8][R8.64+0x20] ;  /* 0x0000200808171981 */ /* 0x000ee2000c1e1900 */
[----:B--2---:R-:W-:-:S03]  /*0520*/  @P1 LOP3.LUT R3, R3, R20, RZ, 0x3c, !PT ;  /* 0x0000001403031212 */ /* 0x004fc600078e3cff */
[----:B------:R-:W2:Y:S01]  /*0530*/  @P3 LDG.E R20, desc[UR8][R8.64+0x3c] ;  /* 0x00003c0808143981 */ /* 0x000ea2000c1e1900 */
[----:B----4-:R-:W-:-:S03]  /*0540*/  @P2 LOP3.LUT R3, R3, R26, RZ, 0x3c, !PT ;  /* 0x0000001a03032212 */ /* 0x010fc600078e3cff */
[----:B------:R-:W4:Y:S01]  /*0550*/  @P4 LDG.E R26, desc[UR8][R8.64+0x50] ;  /* 0x00005008081a4981 */ /* 0x000f22000c1e1900 */
[----:B---3--:R-:W-:-:S03]  /*0560*/  @P1 LOP3.LUT R6, R6, R21, RZ, 0x3c, !PT ;  /* 0x0000001506061212 */ /* 0x008fc600078e3cff */
[----:B------:R-:W3:Y:S01]  /*0570*/  @P2 LDG.E R21, desc[UR8][R8.64+0x34] ;  /* 0x0000340808152981 */ /* 0x000ee2000c1e1900 */
[----:B------:R-:W-:-:S03]  /*0580*/  @!P0 LOP3.LUT R7, R7, R18, RZ, 0x3c, !PT ;  /* 0x0000001207078212 */ /* 0x000fc600078e3cff */
[----:B------:R-:W3:Y:S01]  /*0590*/  @P2 LDG.E R18, desc[UR8][R8.64+0x30] ;  /* 0x0000300808122981 */ /* 0x000ee2000c1e1900 */
[----:B------:R-:W-:-:S03]  /*05a0*/  @!P0 LOP3.LUT R4, R4, R19, RZ, 0x3c, !PT ;  /* 0x0000001304048212 */ /* 0x000fc600078e3cff */
[----:B------:R-:W3:Y:S01]  /*05b0*/  @P2 LDG.E R19, desc[UR8][R8.64+0x2c] ;  /* 0x00002c0808132981 */ /* 0x000ee2000c1e1900 */
[----:B------:R-:W-:Y:S02]  /*05c0*/  @P1 LOP3.LUT R7, R7, R24, RZ, 0x3c, !PT ;  /* 0x0000001807071212 */ /* 0x000fe400078e3cff */
[----:B------:R-:W-:Y:S01]  /*05d0*/  @P1 LOP3.LUT R4, R4, R23, RZ, 0x3c, !PT ;  /* 0x0000001704041212 */ /* 0x000fe200078e3cff */
[----:B------:R-:W3:Y:S04]  /*05e0*/  @P3 LDG.E R24, desc[UR8][R8.64+0x44] ;  /* 0x0000440808183981 */ /* 0x000ee8000c1e1900 */
[----:B------:R-:W3:Y:S01]  /*05f0*/  @P3 LDG.E R23, desc[UR8][R8.64+0x40] ;  /* 0x0000400808173981 */ /* 0x000ee2000c1e1900 */
[----:B--2---:R-:W-:-:S03]  /*0600*/  @P3 LOP3.LUT R3, R3, R20, RZ, 0x3c, !PT ;  /* 0x0000001403033212 */ /* 0x004fc600078e3cff */
[----:B------:R-:W2:Y:S01]  /*0610*/  @P5 LDG.E R20, desc[UR8][R8.64+0x64] ;  /* 0x0000640808145981 */ /* 0x000ea2000c1e1900 */
[----:B----4-:R-:W-:-:S03]  /*0620*/  @P4 LOP3.LUT R3, R3, R26, RZ, 0x3c, !PT ;  /* 0x0000001a03034212 */ /* 0x010fc600078e3cff */
[----:B------:R-:W4:Y:S01]  /*0630*/  @P6 LDG.E R26, desc[UR8][R8.64+0x78] ;  /* 0x00007808081a6981 */ /* 0x000f22000c1e1900 */
[----:B---3--:R-:W-:-:S03]  /*0640*/  @P2 LOP3.LUT R4, R4, R21, RZ, 0x3c, !PT ;  /* 0x0000001504042212 */ /* 0x008fc600078e3cff */
[----:B------:R-:W3:Y:S01]  /*0650*/  @P4 LDG.E R21, desc[UR8][R8.64+0x5c] ;  /* 0x00005c0808154981 */ /* 0x000ee2000c1e1900 */
[----:B------:R-:W-:-:S03]  /*0660*/  @P2 LOP3.LUT R7, R7, R18, RZ, 0x3c, !PT ;  /* 0x0000001207072212 */ /* 0x000fc600078e3cff */
[----:B------:R-:W3:Y:S01]  /*0670*/  @P4 LDG.E R18, desc[UR8][R8.64+0x58] ;  /* 0x0000580808124981 */ /* 0x000ee2000c1e1900 */
[----:B------:R-:W-:-:S03]  /*0680*/  @P2 LOP3.LUT R6, R6, R19, RZ, 0x3c, !PT ;  /* 0x0000001306062212 */ /* 0x000fc600078e3cff */
[----:B------:R-:W3:Y:S01]  /*0690*/  @P4 LDG.E R19, desc[UR8][R8.64+0x54] ;  /* 0x0000540808134981 */ /* 0x000ee2000c1e1900 */
[----:B------:R-:W-:Y:S02]  /*06a0*/  @P3 LOP3.LUT R4, R4, R25, RZ, 0x3c, !PT ;  /* 0x0000001904043212 */ /* 0x000fe400078e3cff */
[----:B------:R-:W-:Y:S01]  /*06b0*/  @P3 LOP3.LUT R7, R7, R24, RZ, 0x3c, !PT ;  /* 0x0000001807073212 */ /* 0x000fe200078e3cff */
[----:B------:R-:W3:Y:S01]  /*06c0*/  @P5 LDG.E R25, desc[UR8][R8.64+0x70] ;  /* 0x0000700808195981 */ /* 0x000ee2000c1e1900 */
[----:B------:R-:W-:-:S03]  /*06d0*/  @P3 LOP3.LUT R6, R6, R23, RZ, 0x3c, !PT ;  /* 0x0000001706063212 */ /* 0x000fc600078e3cff */
[----:B------:R-:W3:Y:S04]  /*06e0*/  @P5 LDG.E R23, desc[UR8][R8.64+0x68] ;  /* 0x0000680808175981 */ /* 0x000ee8000c1e1900 */
[----:B------:R-:W3:Y:S01]  /*06f0*/  @P5 LDG.E R24, desc[UR8][R8.64+0x6c] ;  /* 0x00006c0808185981 */ /* 0x000ee2000c1e1900 */
[----:B------:R-:W-:Y:S02]  /*0700*/  LOP3.LUT P0, RZ, R22, 0x80, RZ, 0xc0, !PT ;  /* 0x0000008016ff7812 */ /* 0x000fe4000780c0ff */
[----:B--2---:R-:W-:-:S11]  /*0710*/  @P5 LOP3.LUT R3, R3, R20, RZ, 0x3c, !PT ;  /* 0x0000001403035212 */ /* 0x004fd600078e3cff */
        /* <DEDUP_REMOVED lines=15> */
[----:B------:R-:W-:Y:S02]  /*0810*/  @P6 LOP3.LUT R5, R5, R28, RZ, 0x3c, !PT ;  /* 0x0000001c05056212 */ /* 0x000fe400078e3cff */
[----:B--2---:R-:W-:Y:S02]  /*0820*/  @P0 LOP3.LUT R3, R3, R20, RZ, 0x3c, !PT ;  /* 0x0000001403030212 */ /* 0x004fe400078e3cff */
[----:B----4-:R-:W-:Y:S02]  /*0830*/  @P0 LOP3.LUT R5, R5, R26, RZ, 0x3c, !PT ;  /* 0x0000001a05050212 */ /* 0x010fe400078e3cff */
[----:B---3--:R-:W-:Y:S02]  /*0840*/  @P6 LOP3.LUT R4, R4, R21, RZ, 0x3c, !PT ;  /* 0x0000001504046212 */ /* 0x008fe400078e3cff */
[----:B------:R-:W-:Y:S02]  /*0850*/  @P6 LOP3.LUT R7, R7, R18, RZ, 0x3c, !PT ;  /* 0x0000001207076212 */ /* 0x000fe400078e3cff */
[----:B------:R-:W-:-:S02]  /*0860*/  @P6 LOP3.LUT R6, R6, R19, RZ, 0x3c, !PT ;  /* 0x0000001306066212 */ /* 0x000fc400078e3cff */
[----:B------:R-:W-:Y:S02]  /*0870*/  @P0 LOP3.LUT R4, R4, R25, RZ, 0x3c, !PT ;  /* 0x0000001904040212 */ /* 0x000fe400078e3cff */
[----:B------:R-:W-:Y:S02]  /*0880*/  @P0 LOP3.LUT R6, R6, R23, RZ, 0x3c, !PT ;  /* 0x0000001706060212 */ /* 0x000fe400078e3cff */
[----:B------:R-:W-:Y:S02]  /*0890*/  @P0 LOP3.LUT R7, R7, R24, RZ, 0x3c, !PT ;  /* 0x0000001807070212 */ /* 0x000fe400078e3cff */
[----:B------:R-:W-:-:S13]  /*08a0*/  R2P PR, R22.B1, 0x7f ;  /* 0x0000007f16007804 */ /* 0x000fda0000001000 */
[----:B------:R-:W2:Y:S04]  /*08b0*/  @P0 LDG.E R18, desc[UR8][R8.64+0xa0] ;  /* 0x0000a00808120981 */ /* 0x000ea8000c1e1900 */
[----:B------:R-:W3:Y:S04]  /*08c0*/  @P0 LDG.E R24, desc[UR8][R8.64+0xb0] ;  /* 0x0000b00808180981 */ /* 0x000ee8000c1e1900 */
[----:B------:R-:W4:Y:S04]  /*08d0*/  @P0 LDG.E R19, desc[UR8][R8.64+0xa4] ;  /* 0x0000a40808130981 */ /* 0x000f28000c1e1900 */
[----:B------:R-:W4:Y:S04]  /*08e0*/  @P1 LDG.E R28, desc[UR8][R8.64+0xc4] ;  /* 0x0000c408081c1981 */ /* 0x000f28000c1e1900 */
[----:B------:R-:W4:Y:S04]  /*08f0*/  @P2 LDG.E R25, desc[UR8][R8.64+0xd8] ;  /* 0x0000d80808192981 */ /* 0x000f28000c1e1900 */
[----:B------:R-:W4:Y:S04]  /*0900*/  @P0 LDG.E R20, desc[UR8][R8.64+0xa8] ;  /* 0x0000a80808140981 */ /* 0x000f28000c1e1900 */
[----:B------:R-:W4:Y:S04]  /*0910*/  @P0 LDG.E R21, desc[UR8][R8.64+0xac] ;  /* 0x0000ac0808150981 */ /* 0x000f28000c1e1900 */
[----:B------:R-:W4:Y:S04]  /*0920*/  @P1 LDG.E R26, desc[UR8][R8.64+0xb4] ;  /* 0x0000b408081a1981 */ /* 0x000f28000c1e1900 */
[----:B------:R-:W4:Y:S04]  /*0930*/  @P1 LDG.E R23, desc[UR8][R8.64+0xb8] ;  /* 0x0000b80808171981 */ /* 0x000f28000c1e1900 */
[----:B------:R-:W4:Y:S01]  /*0940*/  @P3 LDG.E R27, desc[UR8][R8.64+0xec] ;  /* 0x0000ec08081b3981 */ /* 0x000f22000c1e1900 */
[----:B--2---:R-:W-:-:S03]  /*0950*/  @P0 LOP3.LUT R3, R3, R18, RZ, 0x3c, !PT ;  /* 0x0000001203030212 */ /* 0x004fc600078e3cff */
[----:B------:R-:W2:Y:S01]  /*0960*/  @P1 LDG.E R18, desc[UR8][R8.64+0xbc] ;  /* 0x0000bc0808121981 */ /* 0x000ea2000c1e1900 */
[----:B---3--:R-:W-:-:S03]  /*0970*/  @P0 LOP3.LUT R5, R5, R24, RZ, 0x3c, !PT ;  /* 0x0000001805050212 */ /* 0x008fc600078e3cff */
[----:B------:R-:W3:Y:S01]  /*0980*/  @P3 LDG.E R24, desc[UR8][R8.64+0xdc] ;  /* 0x0000dc0808183981 */ /* 0x000ee2000c1e1900 */
[----:B----4-:R-:W-:-:S03]  /*0990*/  @P0 LOP3.LUT R6, R6, R19, RZ, 0x3c, !PT ;  /* 0x0000001306060212 */ /* 0x010fc600078e3cff */
[----:B------:R-:W4:Y:S01]  /*09a0*/  @P1 LDG.E R19, desc[UR8][R8.64+0xc0] ;  /* 0x0000c00808131981 */ /* 0x000f22000c1e1900 */
[----:B------:R-:W-:-:S04]  /*09b0*/  @P1 LOP3.LUT R5, R5, R28, RZ, 0x3c, !PT ;  /* 0x0000001c05051212 */ /* 0x000fc800078e3cff */
[----:B------:R-:W-:Y:S02]  /*09c0*/  @P2 LOP3.LUT R5, R5, R25, RZ, 0x3c, !PT ;  /* 0x0000001905052212 */ /* 0x000fe400078e3cff */
[----:B------:R-:W3:Y:S01]  /*09d0*/  @P2 LDG.E R25, desc[UR8][R8.64+0xd4] ;  /* 0x0000d40808192981 */ /* 0x000ee2000c1e1900 */
[----:B------:R-:W-:-:S03]  /*09e0*/  @P0 LOP3.LUT R7, R7, R20, RZ, 0x3c, !PT ;  /* 0x0000001407070212 */ /* 0x000fc600078e3cff */
[----:B------:R-:W3:Y:S01]  /*09f0*/  @P2 LDG.E R20, desc[UR8][R8.64+0xc8] ;  /* 0x0000c80808142981 */ /* 0x000ee2000c1e1900 */
[----:B------:R-:W-:Y:S02]  /*0a00*/  @P0 LOP3.LUT R4, R4, R21, RZ, 0x3c, !PT ;  /* 0x0000001504040212 */ /* 0x000fe400078e3cff */
[----:B------:R-:W-:Y:S01]  /*0a10*/  LOP3.LUT P0, RZ, R22, 0x8000, RZ, 0xc0, !PT ;  /* 0x0000800016ff7812 */ /* 0x000fe2000780c0ff */
[----:B------:R-:W3:Y:S01]  /*0a20*/  @P3 LDG.E R21, desc[UR8][R8.64+0xe8] ;  /* 0x0000e80808153981 */ /* 0x000ee2000c1e1900 */
[----:B------:R-:W-:-:S03]  /*0a30*/  @P1 LOP3.LUT R3, R3, R26, RZ, 0x3c, !PT ;  /* 0x0000001a03031212 */ /* 0x000fc600078e3cff */
[----:B------:R-:W3:Y:S01]  /*0a40*/  @P2 LDG.E R22, desc[UR8][R8.64+0xd0] ;  /* 0x0000d00808162981 */ /* 0x000ee2000c1e1900 */
[----:B------:R-:W-:-:S03]  /*0a50*/  @P1 LOP3.LUT R6, R6, R23, RZ, 0x3c, !PT ;  /* 0x0000001706061212 */ /* 0x000fc600078e3cff */
[----:B------:R-:W3:Y:S04]  /*0a60*/  @P2 LDG.E R23, desc[UR8][R8.64+0xcc] ;  /* 0x0000cc0808172981 */ /* 0x000ee8000c1e1900 */
[----:B------:R-:W3:Y:S01]  /*0a70*/  @P3 LDG.E R26, desc[UR8][R8.64+0xe4] ;  /* 0x0000e408081a3981 */ /* 0x000ee2000c1e1900 */
[----:B------:R-:W-:-:S03]  /*0a80*/  @P3 LOP3.LUT R5, R5, R27, RZ, 0x3c, !PT ;  /* 0x0000001b05053212 */ /* 0x000fc600078e3cff */
        /* <DEDUP_REMOVED lines=9> */
[----:B------:R-:W4:Y:S01]  /*0b20*/  @P4 LDG.E R20, desc[UR8][R8.64+0xf8] ;  /* 0x0000f80808144981 */ /* 0x000f22000c1e1900 */
        /* <DEDUP_REMOVED lines=8> */
[----:B--2---:R-:W-:-:S03]  /*0bb0*/  @P4 LOP3.LUT R3, R3, R18, RZ, 0x3c, !PT ;  /* 0x0000001203034212 */ /* 0x004fc600078e3cff */
[----:B------:R-:W2:Y:S01]  /*0bc0*/  @P5 LDG.E R18, desc[UR8][R8.64+0x114] ;  /* 0x0001140808125981 */ /* 0x000ea2000c1e1900 */
[----:B------:R-:W-:Y:S02]  /*0bd0*/  @P3 LOP3.LUT R4, R4, R21, RZ, 0x3c, !PT ;  /* 0x0000001504043212 */ /* 0x000fe400078e3cff */
[----:B------:R-:W-:Y:S01]  /*0be0*/  @P3 LOP3.LUT R6, R6, R27, RZ, 0x3c, !PT ;  /* 0x0000001b06063212 */ /* 0x000fe200078e3cff */
[----:B------:R-:W2:Y:S04]  /*0bf0*/  @P6 LDG.E R21, desc[UR8][R8.64+0x11c] ;  /* 0x00011c0808156981 */ /* 0x000ea8000c1e1900 */
[----:B------:R-:W2:Y:S01]  /*0c00*/  @P5 LDG.E R27, desc[UR8][R8.64+0x108] ;  /* 0x00010808081b5981 */ /* 0x000ea2000c1e1900 */
[----:B---3--:R-:W-:-:S03]  /*0c10*/  @P4 LOP3.LUT R4, R4, R25, RZ, 0x3c, !PT ;  /* 0x0000001904044212 */ /* 0x008fc600078e3cff */
[----:B------:R-:W3:Y:S01]  /*0c20*/  @P0 LDG.E R25, desc[UR8][R8.64+0x138] ;  /* 0x0001380808190981 */ /* 0x000ee2000c1e1900 */
[----:B----4-:R-:W-:Y:S02]  /*0c30*/  @P4 LOP3.LUT R7, R7, R20, RZ, 0x3c, !PT ;  /* 0x0000001407074212 */ /* 0x010fe400078e3cff */
[----:B------:R-:W-:Y:S01]  /*0c40*/  @P5 LOP3.LUT R4, R4, R19, RZ, 0x3c, !PT ;  /* 0x0000001304045212 */ /* 0x000fe200078e3cff */
[----:B------:R-:W4:Y:S01]  /*0c50*/  @P6 LDG.E R20, desc[UR8][R8.64+0x118] ;  /* 0x0001180808146981 */ /* 0x000f22000c1e1900 */
[----:B------:R-:W-:-:S03]  /*0c60*/  @P5 LOP3.LUT R3, R3, R24, RZ, 0x3c, !PT ;  /* 0x0000001803035212 */ /* 0x000fc600078e3cff */
[----:B------:R-:W3:Y:S01]  /*0c70*/  @P6 LDG.E R19, desc[UR8][R8.64+0x124] ;  /* 0x0001240808136981 */ /* 0x000ee2000c1e1900 */
[----:B------:R-:W-:-:S03]  /*0c80*/  @P4 LOP3.LUT R5, R5, R22, RZ, 0x3c, !PT ;  /* 0x0000001605054212 */ /* 0x000fc600078e3cff */
[----:B------:R-:W3:Y:S04]  /*0c90*/  @P6 LDG.E R22, desc[UR8][R8.64+0x120] ;  /* 0x0001200808166981 */ /* 0x000ee8000c1e1900 */
[----:B------:R-:W3:Y:S01]  /*0ca0*/  @P6 LDG.E R24, desc[UR8][R8.64+0x128] ;  /* 0x0001280808186981 */ /* 0x000ee2000c1e1900 */
[----:B------:R-:W-:Y:S02]  /*0cb0*/  @P4 LOP3.LUT R6, R6, R23, RZ, 0x3c, !PT ;  /* 0x0000001706064212 */ /* 0x000fe400078e3cff */
[----:B------:R-:W-:Y:S01]  /*0cc0*/  @P5 LOP3.LUT R7, R7, R26, RZ, 0x3c, !PT ;  /* 0x0000001a07075212 */ /* 0x000fe200078e3cff */
[----:B------:R-:W3:Y:S04]  /*0cd0*/  @P0 LDG.E R23, desc[UR8][R8.64+0x130] ;  /* 0x0001300808170981 */ /* 0x000ee8000c1e1900 */
[----:B------:R-:W3:Y:S01]  /*0ce0*/  @P0 LDG.E R26, desc[UR8][R8.64+0x12c] ;  /* 0x00012c08081a0981 */ /* 0x000ee2000c1e1900 */
[----:B--2---:R-:W-:-:S03]  /*0cf0*/  @P5 LOP3.LUT R5, R5, R18, RZ, 0x3c, !PT ;  /* 0x0000001205055212 */ /* 0x004fc600078e3cff */
[----:B------:R-:W2:Y:S01]  /*0d00*/  @P0 LDG.E R18, desc[UR8][R8.64+0x134] ;  /* 0x0001340808120981 */ /* 0x000ea2000c1e1900 */
[----:B------:R-:W-:-:S04]  /*0d10*/  UIADD3 UR4, UPT, UPT, UR4, 0x10, URZ ;  /* 0x0000001004047890 */ /* 0x000fc8000fffe0ff */
[----:B------:R-:W-:Y:S01]  /*0d20*/  UISETP.NE.AND UP0, UPT, UR4, 0x20, UPT ;  /* 0x000000200400788c */ /* 0x000fe2000bf05270 */
[----:B------:R-:W-:-:S04]  /*0d30*/  @P5 LOP3.LUT R6, R6, R27, RZ, 0x3c, !PT ;  /* 0x0000001b06065212 */ /* 0x000fc800078e3cff */
[----:B------:R-:W-:Y:S02]  /*0d40*/  @P6 LOP3.LUT R6, R6, R21, RZ, 0x3c, !PT ;  /* 0x0000001506066212 */ /* 0x000fe400078e3cff */
[----:B----4-:R-:W-:Y:S02]  /*0d50*/  @P6 LOP3.LUT R3, R3, R20, RZ, 0x3c, !PT ;  /* 0x0000001403036212 */ /* 0x010fe400078e3cff */
[----:B---3--:R-:W-:Y:S02]  /*0d60*/  @P6 LOP3.LUT R4, R4, R19, RZ, 0x3c, !PT ;  /* 0x0000001304046212 */ /* 0x008fe400078e3cff */
[----:B------:R-:W-:Y:S02]  /*0d70*/  @P6 LOP3.LUT R7, R7, R22, RZ, 0x3c, !PT ;  /* 0x0000001607076212 */ /* 0x000fe400078e3cff */
[----:B------:R-:W-:Y:S02]  /*0d80*/  @P6 LOP3.LUT R5, R5, R24, RZ, 0x3c, !PT ;  /* 0x0000001805056212 */ /* 0x000fe400078e3cff */
[----:B------:R-:W-:-:S02]  /*0d90*/  @P0 LOP3.LUT R4, R4, R25, RZ, 0x3c, !PT ;  /* 0x0000001904040212 */ /* 0x000fc400078e3cff */
[----:B------:R-:W-:Y:S02]  /*0da0*/  @P0 LOP3.LUT R6, R6, R23, RZ, 0x3c, !PT ;  /* 0x0000001706060212 */ /* 0x000fe400078e3cff */
[----:B------:R-:W-:Y:S02]  /*0db0*/  @P0 LOP3.LUT R5, R5, R28, RZ, 0x3c, !PT ;  /* 0x0000001c05050212 */ /* 0x000fe400078e3cff */
[----:B------:R-:W-:Y:S02]  /*0dc0*/  @P0 LOP3.LUT R3, R3, R26, RZ, 0x3c, !PT ;  /* 0x0000001a03030212 */ /* 0x000fe400078e3cff */
[----:B--2---:R-:W-:Y:S01]  /*0dd0*/  @P0 LOP3.LUT R7, R7, R18, RZ, 0x3c, !PT ;  /* 0x0000001207070212 */ /* 0x004fe200078e3cff */
[----:B------:R-:W-:Y:S06]  /*0de0*/  BRA.U UP0, `(.L_x_4) ;  /* 0xfffffff500487547 */ /* 0x000fec000b83ffff */
[----:B------:R-:W-:-:S05]  /*0df0*/  VIADD R17, R17, 0x1 ;  /* 0x0000000111117836 */ /* 0x000fca0000000000 */
[----:B------:R-:W-:-:S13]  /*0e00*/  ISETP.NE.AND P0, PT, R17, 0x5, PT ;  /* 0x000000051100780c */ /* 0x000fda0003f05270 */
[----:B------:R-:W-:Y:S05]  /*0e10*/  @P0 BRA `(.L_x_5) ;  /* 0xfffffff400300947 */ /* 0x000fea000383ffff */
[----:B------:R-:W-:Y:S01]  /*0e20*/  LOP3.LUT R8, R14, 0x3, RZ, 0xc0, !PT ;  /* 0x000000030e087812 */ /* 0x000fe200078ec0ff */
[----:B------:R0:W-:Y:S03]  /*0e30*/  STL [R1+0x4], R3 ;  /* 0x0000040301007387 */ /* 0x0001e60000100800 */
[----:B------:R-:W-:Y:S01]  /*0e40*/  ISETP.NE.U32.AND P0, PT, R8, 0x1, PT ;  /* 0x000000010800780c */ /* 0x000fe20003f05070 */
[----:B------:R0:W-:Y:S03]  /*0e50*/  STL.64 [R1+0x8], R6 ;  /* 0x0000080601007387 */ /* 0x0001e60000100a00 */
[----:B------:R-:W-:Y:S01]  /*0e60*/  ISETP.NE.AND.EX P0, PT, RZ, RZ, PT, P0 ;  /* 0x000000ffff00720c */ /* 0x000fe20003f05300 */
[----:B------:R0:W-:-:S12]  /*0e70*/  STL.64 [R1+0x10], R4 ;  /* 0x0000100401007387 */ /* 0x0001d80000100a00 */
[----:B0-----:R-:W-:Y:S05]  /*0e80*/  @!P0 BRA `(.L_x_3) ;  /* 0x0000001800088947 */ /* 0x001fea0003800000 */
[----:B------:R-:W-:Y:S01]  /*0e90*/  UMOV UR4, URZ ;  /* 0x000000ff00047c82 */ /* 0x000fe20008000000 */
[----:B------:R-:W-:Y:S01]  /*0ea0*/  UMOV UR5, URZ ;  /* 0x000000ff00057c82 */ /* 0x000fe20008000000 */
[----:B------:R-:W-:Y:S02]  /*0eb0*/  IMAD.MOV.U32 R17, RZ, RZ, RZ ;  /* 0x000000ffff117224 */ /* 0x000fe400078e00ff */
[----:B------:R-:W-:Y:S02]  /*0ec0*/  IMAD.MOV.U32 R3, RZ, RZ, RZ ;  /* 0x000000ffff037224 */ /* 0x000fe400078e00ff */
[----:B------:R-:W-:Y:S02]  /*0ed0*/  IMAD.U32 R5, RZ, RZ, UR4 ;  /* 0x00000004ff057e24 */ /* 0x000fe4000f8e00ff */
[----:B------:R-:W-:Y:S02]  /*0ee0*/  IMAD.U32 R4, RZ, RZ, UR5 ;  /* 0x00000005ff047e24 */ /* 0x000fe4000f8e00ff */
[----:B------:R-:W-:-:S02]  /*0ef0*/  IMAD.U32 R7, RZ, RZ, UR4 ;  /* 0x00000004ff077e24 */ /* 0x000fc4000f8e00ff */
[----:B------:R-:W-:-:S07]  /*0f00*/  IMAD.U32 R6, RZ, RZ, UR5 ;  /* 0x00000005ff067e24 */ /* 0x000fce000f8e00ff */
.L_x_7:
[----:B------:R-:W-:-:S06]  /*0f10*/  IMAD R16, R17, 0x4, R0 ;  /* 0x0000000411107824 */ /* 0x000fcc00078e0200 */
[----:B------:R-:W5:Y:S01]  /*0f20*/  LDL R16, [R16+0x4] ;  /* 0x0000040010107983 */ /* 0x000f620000100800 */
[----:B------:R-:W-:-:S05]  /*0f30*/  UMOV UR4, URZ ;  /* 0x000000ff00047c82 */ /* 0x000fca0008000000 */
.L_x_6:
        /* <DEDUP_REMOVED lines=183> */
[----:B0-----:R-:W-:Y:S05]  /*1ab0*/  @P0 BRA `(.L_x_3) ;  /* 0x0000000800fc0947 */ /* 0x001fea0003800000 */
        /* <DEDUP_REMOVED lines=8> */
.L_x_9:
[----:B------:R-:W-:-:S06]  /*1b40*/  IMAD R16, R17, 0x4, R0 ;  /* 0x0000000411107824 */ /* 0x000fcc00078e0200 */
[----:B------:R-:W5:Y:S01]  /*1b50*/  LDL R16, [R16+0x4] ;  /* 0x0000040010107983 */ /* 0x000f620000100800 */
[----:B------:R-:W-:-:S05]  /*1b60*/  UMOV UR4, URZ ;  /* 0x000000ff00047c82 */ /* 0x000fca0008000000 */
.L_x_8:
        /* <DEDUP_REMOVED lines=177> */
[----:B------:R0:W-:Y:S04]  /*2680*/  STL [R1+0x4], R3 ;  /* 0x0000040301007387 */ /* 0x0001e80000100800 */
[----:B------:R0:W-:Y:S04]  /*2690*/  STL.64 [R1+0x8], R6 ;  /* 0x0000080601007387 */ /* 0x0001e80000100a00 */
[----:B------:R0:W-:Y:S02]  /*26a0*/  STL.64 [R1+0x10], R4 ;  /* 0x0000100401007387 */ /* 0x0001e40000100a00 */
.L_x_3:
[----:B------:R-:W-:Y:S05]  /*26b0*/  BSYNC.RECONVERGENT B1 ;  /* 0x0000000000017941 */ /* 0x000fea0003800200 */
.L_x_2:
[C---:B------:R-:W-:Y:S01]  /*26c0*/  ISETP.GT.U32.AND P0, PT, R14.reuse, 0x3, PT ;  /* 0x000000030e00780c */ /* 0x040fe20003f04070 */
[----:B------:R-:W-:Y:S01]  /*26d0*/  VIADD R13, R13, 0x1 ;  /* 0x000000010d0d7836 */ /* 0x000fe20000000000 */
[--C-:B------:R-:W-:Y:S02]  /*26e0*/  SHF.R.U64 R14, R14, 0x2, R15.reuse ;  /* 0x000000020e0e7819 */ /* 0x100fe4000000120f */
[----:B------:R-:W-:Y:S02]  /*26f0*/  ISETP.GT.U32.AND.EX P0, PT, R15, RZ, PT, P0 ;  /* 0x000000ff0f00720c */ /* 0x000fe40003f04100 */
[----:B------:R-:W-:-:S11]  /*2700*/  SHF.R.U32.HI R15, RZ, 0x2, R15 ;  /* 0x00000002ff0f7819 */ /* 0x000fd6000001160f */
[----:B------:R-:W-:Y:S05]  /*2710*/  @P0 BRA `(.L_x_10) ;  /* 0xffffffd800c40947 */ /* 0x000fea000383ffff */
.L_x_1:
[----:B------:R-:W-:Y:S05]  /*2720*/  BSYNC.RECONVERGENT B0 ;  /* 0x0000000000007941 */ /* 0x000fea0003800200 */
.L_x_0:
[----:B------:R-:W1:Y:S01]  /*2730*/  LDC R13, c[0x0][0x390] ;  /* 0x0000e400ff0d7b82 */ /* 0x000e620000000800 */
[----:B0-----:R-:W-:Y:S01]  /*2740*/  IMAD.MOV.U32 R9, RZ, RZ, 0x3f800000 ;  /* 0x3f800000ff097424 */ /* 0x001fe200078e00ff */
[----:B------:R0:W-:Y:S01]  /*2750*/  STL.64 [R1+0x18], RZ ;  /* 0x000018ff01007387 */ /* 0x0001e20000100a00 */
[----:B------:R-:W-:Y:S02]  /*2760*/  IMAD.MOV.U32 R8, RZ, RZ, RZ ;  /* 0x000000ffff087224 */ /* 0x000fe400078e00ff */
[----:B------:R-:W-:Y:S01]  /*2770*/  IMAD.MOV.U32 R10, RZ, RZ, 0x3f800000 ;  /* 0x3f800000ff0a7424 */ /* 0x000fe200078e00ff */
[----:B------:R0:W-:Y:S01]  /*2780*/  STL [R1+0x20], RZ ;  /* 0x000020ff01007387 */ /* 0x0001e20000100800 */
[----:B------:R-:W-:-:S03]  /*2790*/  IMAD.MOV.U32 R11, RZ, RZ, 0x3f800000 ;  /* 0x3f800000ff0b7424 */ /* 0x000fc600078e00ff */
[----:B------:R0:W-:Y:S04]  /*27a0*/  STL.64 [R1+0x38], R8 ;  /* 0x0000380801007387 */ /* 0x0001e80000100a00 */
[----:B------:R0:W-:Y:S04]  /*27b0*/  STL.64 [R1+0x40], R10 ;  /* 0x0000400a01007387 */ /* 0x0001e80000100a00 */
[----:B------:R0:W-:Y:S04]  /*27c0*/  STL.64 [R1+0x28], RZ ;  /* 0x000028ff01007387 */ /* 0x0001e80000100a00 */
[----:B------:R0:W-:Y:S01]  /*27d0*/  STL.64 [R1+0x30], RZ ;  /* 0x000030ff01007387 */ /* 0x0001e20000100a00 */
[----:B-1----:R-:W-:-:S13]  /*27e0*/  ISETP.GE.AND P0, PT, R13, 0x1, PT ;  /* 0x000000010d00780c */ /* 0x002fda0003f06270 */
[----:B0-----:R-:W-:Y:S05]  /*27f0*/  @!P0 BRA `(.L_x_11) ;  /* 0x0000001c00348947 */ /* 0x001fea0003800000 */
[----:B------:R-:W0:Y:S01]  /*2800*/  LDCU UR5, c[0x0][0x3a0] ;  /* 0x00007400ff0577ac */ /* 0x000e220008000800 */
[----:B------:R-:W1:Y:S01]  /*2810*/  LDCU UR4, c[0x0][0x38c] ;  /* 0x00007180ff0477ac */ /* 0x000e620008000800 */
[----:B0-----:R-:W-:Y:S02]  /*2820*/  UISETP.GE.AND UP0, UPT, UR5, 0x1, UPT ;  /* 0x000000010500788c */ /* 0x001fe4000bf06270 */
[----:B-1----:R-:W-:-:S07]  /*2830*/  UIADD3 UR10, UPT, UPT, UR4, -0x1, URZ ;  /* 0xffffffff040a7890 */ /* 0x002fce000fffe0ff */
[----:B------:R-:W-:Y:S05]  /*2840*/  BRA.U !UP0, `(.L_x_12) ;  /* 0x0000001508f87547 */ /* 0x000fea000b800000 */
[----:B------:R-:W-:-:S09]  /*2850*/  UISETP.GE.AND UP0, UPT, UR4, 0x1, UPT ;  /* 0x000000010400788c */ /* 0x000fd2000bf06270 */
[----:B------:R-:W-:Y:S05]  /*2860*/  BRA.U !UP0, `(.L_x_13) ;  /* 0x0000000d08147547 */ /* 0x000fea000b800000 */
[----:B------:R-:W-:Y:S01]  /*2870*/  BSSY.RECONVERGENT B0, `(.L_x_14) ;  /* 0x00000c3000007945 */ /* 0x000fe20003800200 */
[----:B------:R-:W-:Y:S01]  /*2880*/  ULOP3.LUT UR11, UR5, 0x7ffffff8, URZ, 0xc0, !UPT ;  /* 0x7ffffff8050b7892 */ /* 0x000fe2000f8ec0ff */
[--C-:B------:R-:W-:Y:S01]  /*2890*/  IMAD R8, R13, 0x587c5, R2.reuse ;  /* 0x000587c50d087824 */ /* 0x100fe200078e0202 */
[----:B------:R-:W-:Y:S01]  /*28a0*/  CS2R R10, SRZ ;  /* 0x00000000000a7805 */ /* 0x000fe2000001ff00 */
[----:B------:R-:W-:Y:S01]  /*28b0*/  IMAD.MOV.U32 R9, RZ, RZ, R2 ;  /* 0x000000ffff097224 */ /* 0x000fe200078e0002 */
[----:B------:R-:W0:Y:S01]  /*28c0*/  LDCU UR14, c[0x0][0x38c] ;  /* 0x00007180ff0e77ac */ /* 0x000e220008000800 */
[----:B------:R-:W-:Y:S02]  /*28d0*/  ULOP3.LUT UR5, UR5, 0x7, URZ, 0xc0, !UPT ;  /* 0x0000000705057892 */ /* 0x000fe4000f8ec0ff */
[----:B------:R-:W-:-:S12]  /*28e0*/  UIADD3 UR7, UPT, UPT, -UR11, URZ, URZ ;  /* 0x000000ff0b077290 */ /* 0x000fd8000fffe1ff */
.L_x_24:
[----:B------:R-:W-:Y:S01]  /*28f0*/  SHF.R.U32.HI R2, RZ, 0x2, R3 ;  /* 0x00000002ff027819 */ /* 0x000fe20000011603 */
[----:B01----:R-:W1:Y:S01]  /*2900*/  LDC.64 R14, c[0x0][0x3a8] ;  /* 0x0000ea00ff0e7b82 */ /* 0x003e620000000a00 */
[----:B------:R-:W-:Y:S01]  /*2910*/  VIADD R9, R9, 0x587c5 ;  /* 0x000587c509097836 */ /* 0x000fe20000000000 */
[----:B------:R-:W-:Y:S01]  /*2920*/  BSSY.RECONVERGENT B1, `(.L_x_15) ;  /* 0x000001a000017945 */ /* 0x000fe20003800200 */
[----:B------:R-:W-:Y:S01]  /*2930*/  LOP3.LUT R2, R2, R3, RZ, 0x3c, !PT ;  /* 0x0000000302027212 */ /* 0x000fe200078e3cff */
[----:B------:R-:W-:Y:S02]  /*2940*/  IMAD.SHL.U32 R3, R5, 0x10, RZ ;  /* 0x0000001005037824 */ /* 0x000fe400078e00ff */
[----:B--2---:R-:W-:Y:S02]  /*2950*/  IMAD.MOV.U32 R16, RZ, RZ, 0x2f800000 ;  /* 0x2f800000ff107424 */ /* 0x004fe400078e00ff */
[----:B------:R-:W-:Y:S02]  /*2960*/  IMAD.SHL.U32 R13, R2, 0x2, RZ ;  /* 0x00000002020d7824 */ /* 0x000fe400078e00ff */
[----:B------:R-:W-:-:S03]  /*2970*/  IMAD.MOV.U32 R19, RZ, RZ, RZ ;  /* 0x000000ffff137224 */ /* 0x000fc600078e00ff */
[----:B------:R-:W-:Y:S01]  /*2980*/  LOP3.LUT R2, R2, R13, R3, 0x96, !PT ;  /* 0x0000000d02027212 */ /* 0x000fe200078e9603 */
[----:B------:R-:W-:-:S03]  /*2990*/  IMAD.MOV.U32 R13, RZ, RZ, RZ ;  /* 0x000000ffff0d7224 */ /* 0x000fc600078e00ff */
[----:B------:R-:W-:-:S05]  /*29a0*/  LOP3.LUT R2, R2, R5, RZ, 0x3c, !PT ;  /* 0x0000000502027212 */ /* 0x000fca00078e3cff */
[----:B------:R-:W-:-:S05]  /*29b0*/  IMAD.IADD R3, R2, 0x1, R9 ;  /* 0x0000000102037824 */ /* 0x000fca00078e0209 */
[----:B------:R-:W-:-:S05]  /*29c0*/  I2FP.F32.U32 R3, R3 ;  /* 0x0000000300037245 */ /* 0x000fca0000201000 */
[----:B------:R-:W-:Y:S01]  /*29d0*/  FFMA R18, R3, R16, 1.1641532182693481445e-10 ;  /* 0x2f00000003127423 */ /* 0x000fe20000000010 */
[----:B------:R-:W-:Y:S02]  /*29e0*/  IMAD.MOV.U32 R3, RZ, RZ, R6 ;  /* 0x000000ffff037224 */ /* 0x000fe400078e0006 */
[----:B------:R-:W-:Y:S02]  /*29f0*/  IMAD.MOV.U32 R6, RZ, RZ, R7 ;  /* 0x000000ffff067224 */ /* 0x000fe400078e0007 */
[----:B------:R-:W-:Y:S02]  /*2a00*/  IMAD.MOV.U32 R7, RZ, RZ, R4 ;  /* 0x000000ffff077224 */ /* 0x000fe400078e0004 */
[----:B------:R-:W-:Y:S02]  /*2a10*/  IMAD.MOV.U32 R4, RZ, RZ, R5 ;  /* 0x000000ffff047224 */ /* 0x000fe400078e0005 */
[----:B------:R-:W-:-:S07]  /*2a20*/  IMAD.MOV.U32 R5, RZ, RZ, R2 ;  /* 0x000000ffff057224 */ /* 0x000fce00078e0002 */
.L_x_17:
[----:B-1----:R-:W-:-:S06]  /*2a30*/  IMAD.WIDE.U32 R16, R19, 0x4, R14 ;  /* 0x0000000413107825 */ /* 0x002fcc00078e000e */
[----:B------:R-:W2:Y:S02]  /*2a40*/  LDG.E R16, desc[UR8][R16.64] ;  /* 0x0000000810107981 */ /* 0x000ea4000c1e1900 */
[----:B--2---:R-:W-:-:S05]  /*2a50*/  FADD R13, R16, R13 ;  /* 0x0000000d100d7221 */ /* 0x004fca0000000000 */
[----:B------:R-:W-:-:S13]  /*2a60*/  FSETP.GTU.AND P0, PT, R18, R13, PT ;  /* 0x0000000d1200720b */ /* 0x000fda0003f0c000 */
[----:B------:R-:W-:Y:S05]  /*2a70*/  @!P0 BRA `(.L_x_16) ;  /* 0x0000000000108947 */ /* 0x000fea0003800000 */
[----:B------:R-:W-:-:S05]  /*2a80*/  VIADD R19, R19, 0x1 ;  /* 0x0000000113137836 */ /* 0x000fca0000000000 */
[----:B0-----:R-:W-:-:S13]  /*2a90*/  ISETP.NE.AND P0, PT, R19, UR14, PT ;  /* 0x0000000e13007c0c */ /* 0x001fda000bf05270 */
[----:B------:R-:W-:Y:S05]  /*2aa0*/  @P0 BRA `(.L_x_17) ;  /* 0xfffffffc00e00947 */ /* 0x000fea000383ffff */
[----:B------:R-:W-:-:S07]  /*2ab0*/  IMAD.U32 R19, RZ, RZ, UR10 ;  /* 0x0000000aff137e24 */ /* 0x000fce000f8e00ff */
.L_x_16:
[----:B0-----:R-:W-:Y:S05]  /*2ac0*/  BSYNC.RECONVERGENT B1 ;  /* 0x0000000000017941 */ /* 0x001fea0003800200 */
.L_x_15:
[----:B------:R-:W0:Y:S01]  /*2ad0*/  LDCU.64 UR12, c[0x0][0x388] ;  /* 0x00007100ff0c77ac */ /* 0x000e220008000a00 */
[----:B------:R-:W-:Y:S02]  /*2ae0*/  IMAD.MOV.U32 R2, RZ, RZ, R9 ;  /* 0x000000ffff027224 */ /* 0x000fe400078e0009 */
[----:B0-----:R-:W-:-:S05]  /*2af0*/  IMAD R16, R11, UR13, RZ ;  /* 0x0000000d0b107c24 */ /* 0x001fca000f8e02ff */
[----:B------:R-:W-:-:S04]  /*2b00*/  IADD3 R11, PT, PT, R16, 0x1, R19 ;  /* 0x00000001100b7810 */ /* 0x000fc80007ffe013 */
[----:B------:R-:W-:-:S13]  /*2b10*/  ISETP.GE.AND P0, PT, R11, UR12, PT ;  /* 0x0000000c0b007c0c */ /* 0x000fda000bf06270 */
[----:B------:R-:W-:Y:S05]  /*2b20*/  @P0 BRA `(.L_x_18) ;  /* 0x00000008005c0947 */ /* 0x000fea0003800000 */
[----:B------:R-:W0:Y:S01]  /*2b30*/  LDC.64 R14, c[0x0][0x380] ;  /* 0x0000e000ff0e7b82 */ /* 0x000e220000000a00 */
[----:B------:R-:W-:Y:S01]  /*2b40*/  SHF.R.S32.HI R2, RZ, 0x1f, R16 ;  /* 0x0000001fff027819 */ /* 0x000fe20000011410 */
[----:B------:R-:W1:Y:S01]  /*2b50*/  LDCU UR4, c[0x0][0x3a0] ;  /* 0x00007400ff0477ac */ /* 0x000e620008000800 */
[----:B------:R-:W-:-:S04]  /*2b60*/  IADD3 R13, P0, PT, R16, R19, RZ ;  /* 0x00000013100d7210 */ /* 0x000fc80007f1e0ff */
[----:B------:R-:W-:Y:S01]  /*2b70*/  LEA.HI.X.SX32 R2, R19, R2, 0x1, P0 ;  /* 0x0000000213027211 */ /* 0x000fe200000f0eff */
[----:B0-----:R-:W-:-:S04]  /*2b80*/  IMAD.WIDE.U32 R14, R13, 0xc, R14 ;  /* 0x0000000c0d0e7825 */ /* 0x001fc800078e000e */
[----:B------:R-:W-:-:S04]  /*2b90*/  IMAD R13, R2, 0xc, RZ ;  /* 0x0000000c020d7824 */ /* 0x000fc800078e02ff */
[----:B------:R-:W-:-:S05]  /*2ba0*/  IMAD.IADD R15, R15, 0x1, R13 ;  /* 0x000000010f0f7824 */ /* 0x000fca00078e020d */
[----:B------:R0:W5:Y:S01]  /*2bb0*/  LDG.E R2, desc[UR8][R14.64+0x14] ;  /* 0x000014080e027981 */ /* 0x000162000c1e1900 */
[----:B-1----:R-:W-:Y:S01]  /*2bc0*/  UISETP.GE.U32.AND UP0, UPT, UR4, 0x8, UPT ;  /* 0x000000080400788c */ /* 0x002fe2000bf06070 */
[----:B------:R-:W-:-:S08]  /*2bd0*/  IMAD.MOV.U32 R13, RZ, RZ, RZ ;  /* 0x000000ffff0d7224 */ /* 0x000fd000078e00ff */
[----:B0-----:R-:W-:Y:S05]  /*2be0*/  BRA.U !UP0, `(.L_x_19) ;  /* 0x0000000508007547 */ /* 0x001fea000b800000 */
[C---:B------:R-:W-:Y:S01]  /*2bf0*/  VIADD R14, R1.reuse, 0x40 ;  /* 0x00000040010e7836 */ /* 0x040fe20000000000 */
[----:B------:R-:W-:Y:S01]  /*2c00*/  UMOV UR4, URZ ;  /* 0x000000ff00047c82 */ /* 0x000fe20008000000 */
[----:B------:R-:W-:Y:S01]  /*2c10*/  VIADD R13, R1, 0x4c ;  /* 0x0000004c010d7836 */ /* 0x000fe20000000000 */
[----:B------:R-:W-:-:S06]  /*2c20*/  UMOV UR6, UR7 ;  /* 0x0000000700067c82 */ /* 0x000fcc0008000000 */
.L_x_20:
[----:B------:R-:W2:Y:S04]  /*2c30*/  LDL R16, [R14+-0x10] ;  /* 0xfffff0000e107983 */ /* 0x000ea80000100800 */
[----:B------:R-:W2:Y:S01]  /*2c40*/  LDL R17, [R13+-0x10] ;  /* 0xfffff0000d117983 */ /* 0x000ea20000100800 */
[----:B-----5:R-:W-:-:S04]  /*2c50*/  SHF.R.U32.HI R15, RZ, UR4, R2 ;  /* 0x00000004ff0f7c19 */ /* 0x020fc80008011602 */
[----:B------:R-:W-:-:S04]  /*2c60*/  LOP3.LUT R18, R15, 0x1, RZ, 0xc0, !PT ;  /* 0x000000010f127812 */ /* 0x000fc800078ec0ff */
[----:B------:R-:W-:Y:S01]  /*2c70*/  ISETP.NE.U32.AND P0, PT, R18, 0x1, PT ;  /* 0x000000011200780c */ /* 0x000fe20003f05070 */
[----:B--2---:R-:W-:-:S04]  /*2c80*/  FADD R16, R16, R17 ;  /* 0x0000001110107221 */ /* 0x004fc80000000000 */
[----:B------:R-:W-:-:S08]  /*2c90*/  FMUL R18, R16, 0.5 ;  /* 0x3f00000010127820 */ /* 0x000fd00000400000 */
[----:B------:R-:W-:Y:S04]  /*2ca0*/  @!P0 STL [R14+-0x10], R18 ;  /* 0xfffff0120e008387 */ /* 0x000fe80000100800 */
[----:B------:R0:W-:Y:S04]  /*2cb0*/  @P0 STL [R13+-0x10], R18 ;  /* 0xfffff0120d000387 */ /* 0x0001e80000100800 */
[----:B------:R-:W2:Y:S04]  /*2cc0*/  LDL R17, [R13+-0xc] ;  /* 0xfffff4000d117983 */ /* 0x000ea80000100800 */
[----:B------:R-:W2:Y:S01]  /*2cd0*/  LDL R16, [R14+-0xc] ;  /* 0xfffff4000e107983 */ /* 0x000ea20000100800 */
[----:B------:R-:W-:Y:S01]  /*2ce0*/  R2P PR, R15, 0x7e ;  /* 0x0000007e0f007804 */ /* 0x000fe20000000000 */
[----:B--2---:R-:W-:-:S04]  /*2cf0*/  FADD R16, R16, R17 ;  /* 0x0000001110107221 */ /* 0x004fc80000000000 */
[----:B------:R-:W-:-:S08]  /*2d00*/  FMUL R19, R16, 0.5 ;  /* 0x3f00000010137820 */ /* 0x000fd00000400000 */
[----:B------:R-:W-:Y:S04]  /*2d10*/  @P1 STL [R14+-0xc], R19 ;  /* 0xfffff4130e001387 */ /* 0x000fe80000100800 */
[----:B------:R1:W-:Y:S04]  /*2d20*/  @!P1 STL [R13+-0xc], R19 ;  /* 0xfffff4130d009387 */ /* 0x0003e80000100800 */
[----:B------:R-:W2:Y:S04]  /*2d30*/  LDL R17, [R13+-0x8] ;  /* 0xfffff8000d117983 */ /* 0x000ea80000100800 */
[----:B------:R-:W2:Y:S02]  /*2d40*/  LDL R16, [R14+-0x8] ;  /* 0xfffff8000e107983 */ /* 0x000ea40000100800 */
[----:B--2---:R-:W-:-:S04]  /*2d50*/  FADD R16, R16, R17 ;  /* 0x0000001110107221 */ /* 0x004fc80000000000 */
[----:B0-----:R-:W-:-:S05]  /*2d60*/  FMUL R18, R16, 0.5 ;  /* 0x3f00000010127820 */ /* 0x001fca0000400000 */
[----:B------:R-:W-:Y:S04]  /*2d70*/  @P2 STL [R14+-0x8], R18 ;  /* 0xfffff8120e002387 */ /* 0x000fe80000100800 */
[----:B------:R0:W-:Y:S04]  /*2d80*/  @!P2 STL [R13+-0x8], R18 ;  /* 0xfffff8120d00a387 */ /* 0x0001e80000100800 */
[----:B------:R-:W2:Y:S04]  /*2d90*/  LDL R17, [R13+-0x4] ;  /* 0xfffffc000d117983 */ /* 0x000ea80000100800 */
[----:B------:R-:W2:Y:S02]  /*2da0*/  LDL R16, [R14+-0x4] ;  /* 0xfffffc000e107983 */ /* 0x000ea40000100800 */
[----:B--2---:R-:W-:-:S04]  /*2db0*/  FADD R16, R16, R17 ;  /* 0x0000001110107221 */ /* 0x004fc80000000000 */
[----:B------:R-:W-:-:S05]  /*2dc0*/  FMUL R20, R16, 0.5 ;  /* 0x3f00000010147820 */ /* 0x000fca0000400000 */
[----:B------:R-:W-:Y:S04]  /*2dd0*/  @P3 STL [R14+-0x4], R20 ;  /* 0xfffffc140e003387 */ /* 0x000fe80000100800 */
[----:B------:R2:W-:Y:S04]  /*2de0*/  @!P3 STL [R13+-0x4], R20 ;  /* 0xfffffc140d00b387 */ /* 0x0005e80000100800 */
[----:B------:R-:W3:Y:S04]  /*2df0*/  LDL R17, [R13] ;  /* 0x000000000d117983 */ /* 0x000ee80000100800 */
[----:B------:R-:W3:Y:S02]  /*2e00*/  LDL R16, [R14] ;  /* 0x000000000e107983 */ /* 0x000ee40000100800 */
[----:B---3--:R-:W-:-:S04]  /*2e10*/  FADD R16, R16, R17 ;  /* 0x0000001110107221 */ /* 0x008fc80000000000 */
[----:B-1----:R-:W-:-:S05]  /*2e20*/  FMUL R19, R16, 0.5 ;  /* 0x3f00000010137820 */ /* 0x002fca0000400000 */
[----:B------:R-:W-:Y:S04]  /*2e30*/  @P4 STL [R14], R19 ;  /* 0x000000130e004387 */ /* 0x000fe80000100800 */
[----:B------:R-:W-:Y:S04]  /*2e40*/  @!P4 STL [R13], R19 ;  /* 0x000000130d00c387 */ /* 0x000fe80000100800 */
[----:B------:R-:W3:Y:S04]  /*2e50*/  LDL R17, [R13+0x4] ;  /* 0x000004000d117983 */ /* 0x000ee80000100800 */
[----:B------:R-:W3:Y:S02]  /*2e60*/  LDL R16, [R14+0x4] ;  /* 0x000004000e107983 */ /* 0x000ee40000100800 */
[----:B---3--:R-:W-:-:S04]  /*2e70*/  FADD R16, R16, R17 ;  /* 0x0000001110107221 */ /* 0x008fc80000000000 */
[----:B0-----:R-:W-:-:S05]  /*2e80*/  FMUL R18, R16, 0.5 ;  /* 0x3f00000010127820 */ /* 0x001fca0000400000 */
[----:B------:R-:W-:Y:S04]  /*2e90*/  @P5 STL [R14+0x4], R18 ;  /* 0x000004120e005387 */ /* 0x000fe80000100800 */
[----:B------:R-:W-:Y:S04]  /*2ea0*/  @!P5 STL [R13+0x4], R18 ;  /* 0x000004120d00d387 */ /* 0x000fe80000100800 */
[----:B------:R-:W3:Y:S04]  /*2eb0*/  LDL R17, [R13+0x8] ;  /* 0x000008000d117983 */ /* 0x000ee80000100800 */
[----:B------:R-:W3:Y:S02]  /*2ec0*/  LDL R16, [R14+0x8] ;  /* 0x000008000e107983 */ /* 0x000ee40000100800 */
[----:B---3--:R-:W-:-:S04]  /*2ed0*/  FADD R16, R16, R17 ;  /* 0x0000001110107221 */ /* 0x008fc80000000000 */
[----:B--2---:R-:W-:-:S05]  /*2ee0*/  FMUL R20, R16, 0.5 ;  /* 0x3f00000010147820 */ /* 0x004fca0000400000 */
[----:B------:R-:W-:Y:S04]  /*2ef0*/  @P6 STL [R14+0x8], R20 ;  /* 0x000008140e006387 */ /* 0x000fe80000100800 */
[----:B------:R-:W-:Y:S04]  /*2f00*/  @!P6 STL [R13+0x8], R20 ;  /* 0x000008140d00e387 */ /* 0x000fe80000100800 */
[----:B------:R-:W2:Y:S04]  /*2f10*/  LDL R17, [R13+0xc] ;  /* 0x00000c000d117983 */ /* 0x000ea80000100800 */
[----:B------:R-:W2:Y:S01]  /*2f20*/  LDL R16, [R14+0xc] ;  /* 0x00000c000e107983 */ /* 0x000ea20000100800 */
[----:B------:R-:W-:Y:S01]  /*2f30*/  LOP3.LUT P0, RZ, R15, 0x80, RZ, 0xc0, !PT ;  /* 0x000000800fff7812 */ /* 0x000fe2000780c0ff */
[----:B------:R-:W-:-:S02]  /*2f40*/  UIADD3 UR6, UPT, UPT, UR6, 0x8, URZ ;  /* 0x0000000806067890 */ /* 0x000fc4000fffe0ff */
[----:B------:R-:W-:Y:S02]  /*2f50*/  UIADD3 UR4, UPT, UPT, UR4, 0x8, URZ ;  /* 0x0000000804047890 */ /* 0x000fe4000fffe0ff */
[----:B------:R-:W-:Y:S01]  /*2f60*/  UISETP.NE.AND UP0, UPT, UR6, URZ, UPT ;  /* 0x000000ff0600728c */ /* 0x000fe2000bf05270 */
[----:B--2---:R-:W-:-:S04]  /*2f70*/  FADD R16, R16, R17 ;  /* 0x0000001110107221 */ /* 0x004fc80000000000 */
[----:B------:R-:W-:-:S05]  /*2f80*/  FMUL R16, R16, 0.5 ;  /* 0x3f00000010107820 */ /* 0x000fca0000400000 */
[----:B------:R0:W-:Y:S04]  /*2f90*/  @P0 STL [R14+0xc], R16 ;  /* 0x00000c100e000387 */ /* 0x0001e80000100800 */
[----:B------:R1:W-:Y:S01]  /*2fa0*/  @!P0 STL [R13+0xc], R16 ;  /* 0x00000c100d008387 */ /* 0x0003e20000100800 */
[----:B0-----:R-:W-:Y:S02]  /*2fb0*/  VIADD R14, R14, 0x20 ;  /* 0x000000200e0e7836 */ /* 0x001fe40000000000 */
[----:B-1----:R-:W-:Y:S01]  /*2fc0*/  VIADD R13, R13, 0x20 ;  /* 0x000000200d0d7836 */ /* 0x002fe20000000000 */
[----:B------:R-:W-:Y:S06]  /*2fd0*/  BRA.U UP0, `(.L_x_20) ;  /* 0xfffffffd00147547 */ /* 0x000fec000b83ffff */
[----:B------:R-:W-:-:S07]  /*2fe0*/  IMAD.U32 R13, RZ, RZ, UR11 ;  /* 0x0000000bff0d7e24 */ /* 0x000fce000f8e00ff */
.L_x_19:
[----:B------:R-:W-:-:S09]  /*2ff0*/  UISETP.NE.AND UP0, UPT, UR5, URZ, UPT ;  /* 0x000000ff0500728c */ /* 0x000fd2000bf05270 */
[----:B------:R-:W-:Y:S05]  /*3000*/  BRA.U !UP0, `(.L_x_21) ;  /* 0x0000000508107547 */ /* 0x000fea000b800000 */
[----:B------:R-:W0:Y:S01]  /*3010*/  LDCU UR12, c[0x0][0x3a0] ;  /* 0x00007400ff0c77ac */ /* 0x000e220008000800 */
[----:B------:R-:W-:-:S04]  /*3020*/  UIADD3 UR4, UPT, UPT, UR5, -0x1, URZ ;  /* 0xffffffff05047890 */ /* 0x000fc8000fffe0ff */
[----:B------:R-:W-:Y:S02]  /*3030*/  UISETP.GE.U32.AND UP0, UPT, UR4, 0x3, UPT ;  /* 0x000000030400788c */ /* 0x000fe4000bf06070 */
[----:B0-----:R-:W-:-:S07]  /*3040*/  ULOP3.LUT UP1, UR6, UR12, 0x3, URZ, 0xc0, !UPT ;  /* 0x000000030c067892 */ /* 0x001fce000f82c0ff */
[----:B------:R-:W-:Y:S05]  /*3050*/  BRA.U !UP0, `(.L_x_22) ;  /* 0x0000000108787547 */ /* 0x000fea000b800000 */
[----:B------:R-:W-:-:S05]  /*3060*/  IMAD R14, R13, 0x4, R0 ;  /* 0x000000040d0e7824 */ /* 0x000fca00078e0200 */
[----:B------:R-:W2:Y:S04]  /*3070*/  LDL R15, [R14+0x30] ;  /* 0x000030000e0f7983 */ /* 0x000ea80000100800 */
[----:B------:R-:W2:Y:S01]  /*3080*/  LDL R16, [R14+0x3c] ;  /* 0x00003c000e107983 */ /* 0x000ea20000100800 */
[----:B-----5:R-:W-:-:S03]  /*3090*/  SHF.R.U32.HI R17, RZ, R13, R2 ;  /* 0x0000000dff117219 */ /* 0x020fc60000011602 */
[----:B------:R-:W3:Y:S01]  /*30a0*/  LDL R23, [R14+0x44] ;  /* 0x000044000e177983 */ /* 0x000ee20000100800 */
[----:B------:R-:W-:-:S03]  /*30b0*/  LOP3.LUT R18, R17, 0x1, RZ, 0xc0, !PT ;  /* 0x0000000111127812 */ /* 0x000fc600078ec0ff */
[----:B------:R-:W4:Y:S01]  /*30c0*/  LDL R20, [R14+0x48] ;  /* 0x000048000e147983 */ /* 0x000f220000100800 */
[----:B------:R-:W-:-:S03]  /*30d0*/  ISETP.NE.U32.AND P0, PT, R18, 0x1, PT ;  /* 0x000000011200780c */ /* 0x000fc60003f05070 */
[----:B------:R-:W3:Y:S01]  /*30e0*/  LDL R18, [R14+0x38] ;  /* 0x000038000e127983 */ /* 0x000ee20000100800 */
[----:B--2---:R-:W-:-:S03]  /*30f0*/  FADD R15, R15, R16 ;  /* 0x000000100f0f7221 */ /* 0x004fc60000000000 */
[----:B------:R-:W2:Y:S01]  /*3100*/  LDL R16, [R14+0x34] ;  /* 0x000034000e107983 */ /* 0x000ea20000100800 */
[----:B------:R-:W-:-:S03]  /*3110*/  FMUL R21, R15, 0.5 ;  /* 0x3f0000000f157820 */ /* 0x000fc60000400000 */
[----:B------:R-:W2:Y:S04]  /*3120*/  LDL R15, [R14+0x40] ;  /* 0x000040000e0f7983 */ /* 0x000ea80000100800 */
[----:B------:R0:W-:Y:S04]  /*3130*/  @P0 STL [R14+0x3c], R21 ;  /* 0x00003c150e000387 */ /* 0x0001e80000100800 */
[----:B------:R-:W4:Y:S01]  /*3140*/  LDL R19, [R14+0x3c] ;  /* 0x00003c000e137983 */ /* 0x000f220000100800 */
[----:B------:R-:W-:Y:S01]  /*3150*/  R2P PR, R17, 0xe ;  /* 0x0000000e11007804 */ /* 0x000fe20000000000 */
[----:B---3--:R-:W-:-:S04]  /*3160*/  FADD R18, R18, R23 ;  /* 0x0000001712127221 */ /* 0x008fc80000000000 */
[----:B------:R-:W-:Y:S01]  /*3170*/  FMUL R17, R18, 0.5 ;  /* 0x3f00000012117820 */ /* 0x000fe20000400000 */
[----:B------:R0:W-:Y:S07]  /*3180*/  @!P0 STL [R14+0x30], R21 ;  /* 0x000030150e008387 */ /* 0x0001ee0000100800 */
[----:B------:R0:W-:Y:S04]  /*3190*/  @P2 STL [R14+0x38], R17 ;  /* 0x000038110e002387 */ /* 0x0001e80000100800 */
[----:B------:R0:W-:Y:S01]  /*31a0*/  @!P2 STL [R14+0x44], R17 ;  /* 0x000044110e00a387 */ /* 0x0001e20000100800 */
[----:B------:R-:W-:-:S02]  /*31b0*/  VIADD R13, R13, 0x4 ;  /* 0x000000040d0d7836 */ /* 0x000fc40000000000 */
[----:B--2---:R-:W-:-:S04]  /*31c0*/  FADD R15, R16, R15 ;  /* 0x0000000f100f7221 */ /* 0x004fc80000000000 */
[----:B------:R-:W-:Y:S01]  /*31d0*/  FMUL R15, R15, 0.5 ;  /* 0x3f0000000f0f7820 */ /* 0x000fe20000400000 */
[----:B----4-:R-:W-:-:S04]  /*31e0*/  FADD R19, R19, R20 ;  /* 0x0000001413137221 */ /* 0x010fc80000000000 */
[----:B------:R-:W-:Y:S01]  /*31f0*/  FMUL R19, R19, 0.5 ;  /* 0x3f00000013137820 */ /* 0x000fe20000400000 */
[----:B------:R0:W-:Y:S04]  /*3200*/  @P1 STL [R14+0x34], R15 ;  /* 0x0000340f0e001387 */ /* 0x0001e80000100800 */
[----:B------:R0:W-:Y:S04]  /*3210*/  @!P1 STL [R14+0x40], R15 ;  /* 0x0000400f0e009387 */ /* 0x0001e80000100800 */
[----:B------:R0:W-:Y:S04]  /*3220*/  @P3 STL [R14+0x3c], R19 ;  /* 0x00003c130e003387 */ /* 0x0001e80000100800 */
[----:B------:R0:W-:Y:S02]  /*3230*/  @!P3 STL [R14+0x48], R19 ;  /* 0x000048130e00b387 */ /* 0x0001e40000100800 */
.L_x_22:
[----:B------:R-:W-:Y:S05]  /*3240*/  BRA.U !UP1, `(.L_x_21) ;  /* 0x0000000109807547 */ /* 0x000fea000b800000 */
[----:B------:R-:W-:Y:S02]  /*3250*/  UISETP.NE.AND UP0, UPT, UR6, 0x1, UPT ;  /* 0x000000010600788c */ /* 0x000fe4000bf05270 */
[----:B------:R-:W-:-:S07]  /*3260*/  ULOP3.LUT UP1, URZ, UR12, 0x1, URZ, 0xc0, !UPT ;  /* 0x000000010cff7892 */ /* 0x000fce000f82c0ff */
[----:B------:R-:W-:Y:S05]  /*3270*/  BRA.U !UP0, `(.L_x_23) ;  /* 0x0000000108487547 */ /* 0x000fea000b800000 */
[----:B0-----:R-:W-:-:S05]  /*3280*/  IMAD R19, R13, 0x4, R0 ;  /* 0x000000040d137824 */ /* 0x001fca00078e0200 */
[----:B------:R-:W2:Y:S04]  /*3290*/  LDL R14, [R19+0x30] ;  /* 0x00003000130e7983 */ /* 0x000ea80000100800 */
[----:B------:R-:W2:Y:S04]  /*32a0*/  LDL R15, [R19+0x3c] ;  /* 0x00003c00130f7983 */ /* 0x000ea80000100800 */
[----:B------:R-:W3:Y:S04]  /*32b0*/  LDL R16, [R19+0x34] ;  /* 0x0000340013107983 */ /* 0x000ee80000100800 */
[----:B------:R-:W3:Y:S01]  /*32c0*/  LDL R17, [R19+0x40] ;  /* 0x0000400013117983 */ /* 0x000ee20000100800 */
[----:B-----5:R-:W-:Y:S01]  /*32d0*/  SHF.R.U32.HI R18, RZ, R13, R2 ;  /* 0x0000000dff127219 */ /* 0x020fe20000011602 */
[----:B------:R-:W-:-:S03]  /*32e0*/  VIADD R13, R13, 0x2 ;  /* 0x000000020d0d7836 */ /* 0x000fc60000000000 */
[C---:B------:R-:W-:Y:S02]  /*32f0*/  LOP3.LUT R20, R18.reuse, 0x1, RZ, 0xc0, !PT ;  /* 0x0000000112147812 */ /* 0x040fe400078ec0ff */
[----:B------:R-:W-:Y:S02]  /*3300*/  LOP3.LUT P1, RZ, R18, 0x2, RZ, 0xc0, !PT ;  /* 0x0000000212ff7812 */ /* 0x000fe4000782c0ff */
[----:B------:R-:W-:Y:S01]  /*3310*/  ISETP.NE.U32.AND P0, PT, R20, 0x1, PT ;  /* 0x000000011400780c */ /* 0x000fe20003f05070 */
[----:B--2---:R-:W-:-:S04]  /*3320*/  FADD R14, R14, R15 ;  /* 0x0000000f0e0e7221 */ /* 0x004fc80000000000 */
[----:B------:R-:W-:Y:S01]  /*3330*/  FMUL R14, R14, 0.5 ;  /* 0x3f0000000e0e7820 */ /* 0x000fe20000400000 */
[----:B---3--:R-:W-:-:S07]  /*3340*/  FADD R16, R16, R17 ;  /* 0x0000001110107221 */ /* 0x008fce0000000000 */
[----:B------:R1:W-:Y:S01]  /*3350*/  @!P0 STL [R19+0x30], R14 ;  /* 0x0000300e13008387 */ /* 0x0003e20000100800 */
[----:B------:R-:W-:-:S03]  /*3360*/  FMUL R16, R16, 0.5 ;  /* 0x3f00000010107820 */ /* 0x000fc60000400000 */
[----:B------:R1:W-:Y:S04]  /*3370*/  @P0 STL [R19+0x3c], R14 ;  /* 0x00003c0e13000387 */ /* 0x0003e80000100800 */
[----:B------:R1:W-:Y:S04]  /*3380*/  @P1 STL [R19+0x34], R16 ;  /* 0x0000341013001387 */ /* 0x0003e80000100800 */
[----:B------:R1:W-:Y:S02]  /*3390*/  @!P1 STL [R19+0x40], R16 ;  /* 0x0000401013009387 */ /* 0x0003e40000100800 */
.L_x_23:
[----:B------:R-:W-:Y:S05]  /*33a0*/  BRA.U !UP1, `(.L_x_21) ;  /* 0x0000000109287547 */ /* 0x000fea000b800000 */
[----:B-1----:R-:W-:-:S05]  /*33b0*/  IMAD R16, R13, 0x4, R0 ;  /* 0x000000040d107824 */ /* 0x002fca00078e0200 */
[----:B0-----:R-:W2:Y:S04]  /*33c0*/  LDL R14, [R16+0x30] ;  /* 0x00003000100e7983 */ /* 0x001ea80000100800 */
[----:B------:R-:W2:Y:S01]  /*33d0*/  LDL R15, [R16+0x3c] ;  /* 0x00003c00100f7983 */ /* 0x000ea20000100800 */
[----:B-----5:R-:W-:-:S04]  /*33e0*/  SHF.R.U32.HI R2, RZ, R13, R2 ;  /* 0x0000000dff027219 */ /* 0x020fc80000011602 */
[----:B------:R-:W-:-:S04]  /*33f0*/  LOP3.LUT R2, R2, 0x1, RZ, 0xc0, !PT ;  /* 0x0000000102027812 */ /* 0x000fc800078ec0ff */
[----:B------:R-:W-:Y:S01]  /*3400*/  ISETP.NE.U32.AND P0, PT, R2, 0x1, PT ;  /* 0x000000010200780c */ /* 0x000fe20003f05070 */
[----:B--2---:R-:W-:-:S04]  /*3410*/  FADD R14, R14, R15 ;  /* 0x0000000f0e0e7221 */ /* 0x004fc80000000000 */
[----:B------:R-:W-:-:S08]  /*3420*/  FMUL R13, R14, 0.5 ;  /* 0x3f0000000e0d7820 */ /* 0x000fd00000400000 */
[----:B------:R2:W-:Y:S04]  /*3430*/  @!P0 STL [R16+0x30], R13 ;  /* 0x0000300d10008387 */ /* 0x0005e80000100800 */
[----:B------:R2:W-:Y:S02]  /*3440*/  @P0 STL [R16+0x3c], R13 ;  /* 0x00003c0d10000387 */ /* 0x0005e40000100800 */
.L_x_21:
[----:B------:R-:W3:Y:S01]  /*3450*/  LDCU UR4, c[0x0][0x390] ;  /* 0x00007200ff0477ac */ /* 0x000ee20008000800 */
[----:B------:R-:W-:Y:S02]  /*3460*/  VIADD R10, R10, 0x1 ;  /* 0x000000010a0a7836 */ /* 0x000fe40000000000 */
[----:B-----5:R-:W-:-:S03]  /*3470*/  IMAD.MOV.U32 R2, RZ, RZ, R8 ;  /* 0x000000ffff027224 */ /* 0x020fc600078e0008 */
[----:B---3--:R-:W-:-:S13]  /*3480*/  ISETP.NE.AND P0, PT, R10, UR4, PT ;  /* 0x000000040a007c0c */ /* 0x008fda000bf05270 */
[----:B------:R-:W-:Y:S05]  /*3490*/  @P0 BRA `(.L_x_24) ;  /* 0xfffffff400140947 */ /* 0x000fea000383ffff */
.L_x_18:
[----:B------:R-:W-:Y:S05]  /*34a0*/  BSYNC.RECONVERGENT B0 ;  /* 0x0000000000007941 */ /* 0x000fea0003800200 */
.L_x_14:
[----:B------:R-:W-:Y:S05]  /*34b0*/  BRA `(.L_x_11) ;  /* 0x0000001000047947 */ /* 0x000fea0003800000 */
.L_x_13:
[----:B------:R-:W0:Y:S01]  /*34c0*/  LDCU UR6, c[0x0][0x388] ;  /* 0x00007100ff0677ac */ /* 0x000e220008000800 */
[----:B------:R-:W-:Y:S01]  /*34d0*/  SHF.R.U32.HI R8, RZ, 0x2, R3 ;  /* 0x00000002ff087819 */ /* 0x000fe20000011603 */
[----:B------:R-:W-:Y:S02]  /*34e0*/  IMAD.SHL.U32 R10, R5, 0x10, RZ ;  /* 0x00000010050a7824 */ /* 0x000fe400078e00ff */
[----:B------:R-:W-:Y:S01]  /*34f0*/  VIADD R11, R2, 0x587c5 ;  /* 0x000587c5020b7836 */ /* 0x000fe20000000000 */
[----:B------:R-:W-:Y:S01]  /*3500*/  LOP3.LUT R3, R8, R3, RZ, 0x3c, !PT ;  /* 0x0000000308037212 */ /* 0x000fe200078e3cff */
[----:B------:R-:W-:Y:S02]  /*3510*/  IMAD R8, R13, 0x587c5, R2 ;  /* 0x000587c50d087824 */ /* 0x000fe400078e0202 */
[----:B------:R-:W-:Y:S02]  /*3520*/  IMAD.MOV.U32 R2, RZ, RZ, R11 ;  /* 0x000000ffff027224 */ /* 0x000fe400078e000b */
[----:B------:R-:W-:-:S05]  /*3530*/  IMAD.SHL.U32 R9, R3, 0x2, RZ ;  /* 0x0000000203097824 */ /* 0x000fca00078e00ff */
[----:B------:R-:W-:Y:S01]  /*3540*/  LOP3.LUT R10, R3, R9, R10, 0x96, !PT ;  /* 0x00000009030a7212 */ /* 0x000fe200078e960a */
[----:B------:R-:W-:Y:S01]  /*3550*/  IMAD.MOV.U32 R3, RZ, RZ, R6 ;  /* 0x000000ffff037224 */ /* 0x000fe200078e0006 */
[----:B0-----:R-:W-:Y:S02]  /*3560*/  UISETP.GE.AND UP0, UPT, UR4, UR6, UPT ;  /* 0x000000060400728c */ /* 0x001fe4000bf06270 */
[----:B------:R-:W-:Y:S01]  /*3570*/  LOP3.LUT R10, R10, R5, RZ, 0x3c, !PT ;  /* 0x000000050a0a7212 */ /* 0x000fe200078e3cff */
[----:B------:R-:W-:Y:S02]  /*3580*/  IMAD.MOV.U32 R6, RZ, RZ, R7 ;  /* 0x000000ffff067224 */ /* 0x000fe400078e0007 */
[----:B------:R-:W-:Y:S02]  /*3590*/  IMAD.MOV.U32 R7, RZ, RZ, R4 ;  /* 0x000000ffff077224 */ /* 0x000fe400078e0004 */
[----:B------:R-:W-:Y:S02]  /*35a0*/  IMAD.MOV.U32 R4, RZ, RZ, R5 ;  /* 0x000000ffff047224 */ /* 0x000fe400078e0005 */
[----:B------:R-:W-:Y:S01]  /*35b0*/  IMAD.MOV.U32 R5, RZ, RZ, R10 ;  /* 0x000000ffff057224 */ /* 0x000fe200078e000a */
[----:B------:R-:W-:Y:S06]  /*35c0*/  BRA.U UP0, `(.L_x_11) ;  /* 0x0000000d00c07547 */ /* 0x000fec000b800000 */
[----:B------:R-:W0:Y:S01]  /*35d0*/  LDCU UR4, c[0x0][0x38c] ;  /* 0x00007180ff0477ac */ /* 0x000e220008000800 */
[----:B------:R-:W-:Y:S01]  /*35e0*/  IMAD.MOV.U32 R9, RZ, RZ, R11 ;  /* 0x000000ffff097224 */ /* 0x000fe200078e000b */
[----:B------:R-:W-:Y:S02]  /*35f0*/  ULOP3.LUT UR7, UR5, 0x7, URZ, 0xc0, !UPT ;  /* 0x0000000705077892 */ /* 0x000fe4000f8ec0ff */
[----:B------:R-:W-:Y:S02]  /*3600*/  ULOP3.LUT UR6, UR5, 0x3, URZ, 0xc0, !UPT ;  /* 0x0000000305067892 */ /* 0x000fe4000f8ec0ff */
[----:B------:R-:W-:Y:S02]  /*3610*/  UIADD3 UR11, UPT, UPT, UR7, -0x1, URZ ;  /* 0xffffffff070b7890 */ /* 0x000fe4000fffe0ff */
[----:B------:R-:W-:Y:S02]  /*3620*/  ULOP3.LUT UR5, UR5, 0x7ffffff8, URZ, 0xc0, !UPT ;  /* 0x7ffffff805057892 */ /* 0x000fe4000f8ec0ff */
[----:B------:R-:W-:Y:S01]  /*3630*/  UISETP.GE.U32.AND UP0, UPT, UR11, 0x3, UPT ;  /* 0x000000030b00788c */ /* 0x000fe2000bf06070 */
[----:B0-----:R-:W-:Y:S01]  /*3640*/  IMAD.U32 R10, RZ, RZ, UR4 ;  /* 0x00000004ff0a7e24 */ /* 0x001fe2000f8e00ff */
[----:B------:R-:W-:-:S09]  /*3650*/  UMOV UR4, URZ ;  /* 0x000000ff00047c82 */ /* 0x000fd20008000000 */
.L_x_30:
[----:B------:R-:W0:Y:S01]  /*3660*/  LDC.64 R14, c[0x0][0x380] ;  /* 0x0000e000ff0e7b82 */ /* 0x000e220000000a00 */
[----:B------:R-:W1:Y:S01]  /*3670*/  LDCU UR11, c[0x0][0x3a0] ;  /* 0x00007400ff0b77ac */ /* 0x000e620008000800 */
[----:B0-----:R-:W-:-:S05]  /*3680*/  IMAD.WIDE R14, R10, 0xc, R14 ;  /* 0x0000000c0a0e7825 */ /* 0x001fca00078e020e */
[----:B------:R0:W5:Y:S01]  /*3690*/  LDG.E R2, desc[UR8][R14.64+0x8] ;  /* 0x000008080e027981 */ /* 0x000162000c1e1900 */
[----:B-1----:R-:W-:Y:S01]  /*36a0*/  UISETP.GE.U32.AND UP1, UPT, UR11, 0x8, UPT ;  /* 0x000000080b00788c */ /* 0x002fe2000bf26070 */
[----:B------:R-:W-:-:S08]  /*36b0*/  IMAD.MOV.U32 R11, RZ, RZ, RZ ;  /* 0x000000ffff0b7224 */ /* 0x000fd000078e00ff */
[----:B0-----:R-:W-:Y:S05]  /*36c0*/  BRA.U !UP1, `(.L_x_25) ;  /* 0x0000000109ec7547 */ /* 0x001fea000b800000 */
[----:B------:R-:W-:-:S07]  /*36d0*/  IMAD.MOV.U32 R11, RZ, RZ, RZ ;  /* 0x000000ffff0b7224 */ /* 0x000fce00078e00ff */
.L_x_26:
[----:B------:R-:W-:-:S05]  /*36e0*/  IMAD R14, R11, 0x4, R0 ;  /* 0x000000040b0e7824 */ /* 0x000fca00078e0200 */
[----:B------:R-:W2:Y:S04]  /*36f0*/  LDL R15, [R14+0x30] ;  /* 0x000030000e0f7983 */ /* 0x000ea80000100800 */
[----:B------:R-:W2:Y:S04]  /*3700*/  LDL R16, [R14+0x3c] ;  /* 0x00003c000e107983 */ /* 0x000ea80000100800 */
[----:B------:R-:W3:Y:S04]  /*3710*/  LDL R18, [R14+0x34] ;  /* 0x000034000e127983 */ /* 0x000ee80000100800 */
[----:B------:R-:W3:Y:S01]  /*3720*/  LDL R19, [R14+0x40] ;  /* 0x000040000e137983 */ /* 0x000ee20000100800 */
[----:B-----5:R-:W-:-:S03]  /*3730*/  SHF.R.U32.HI R13, RZ, R11, R2 ;  /* 0x0000000bff0d7219 */ /* 0x020fc60000011602 */
[----:B------:R-:W4:Y:S01]  /*3740*/  LDL R21, [R14+0x44] ;  /* 0x000044000e157983 */ /* 0x000f220000100800 */
[----:B------:R-:W-:-:S03]  /*3750*/  LOP3.LUT R17, R13, 0x1, RZ, 0xc0, !PT ;  /* 0x000000010d117812 */ /* 0x000fc600078ec0ff */
[----:B------:R-:W4:Y:S01]  /*3760*/  LDL R23, [R14+0x4c] ;  /* 0x00004c000e177983 */ /* 0x000f220000100800 */
[----:B------:R-:W-:-:S03]  /*3770*/  ISETP.NE.U32.AND P0, PT, R17, 0x1, PT ;  /* 0x000000011100780c */ /* 0x000fc60003f05070 */
[----:B------:R-:W4:Y:S01]  /*3780*/  LDL R29, [R14+0x54] ;  /* 0x000054000e1d7983 */ /* 0x000f220000100800 */
[----:B------:R-:W-:-:S03]  /*3790*/  R2P PR, R13, 0x7e ;  /* 0x0000007e0d007804 */ /* 0x000fc60000000000 */
[----:B------:R-:W4:Y:S01]  /*37a0*/  LDL R25, [R14+0x58] ;  /* 0x000058000e197983 */ /* 0x000f220000100800 */
[----:B--2---:R-:W-:-:S03]  /*37b0*/  FADD R15, R15, R16 ;  /* 0x000000100f0f7221 */ /* 0x004fc60000000000 */
[----:B------:R-:W4:Y:S01]  /*37c0*/  LDL R16, [R14+0x38] ;  /* 0x000038000e107983 */ /* 0x000f220000100800 */
[----:B------:R-:W-:Y:S01]  /*37d0*/  FMUL R15, R15, 0.5 ;  /* 0x3f0000000f0f7820 */ /* 0x000fe20000400000 */
[----:B---3--:R-:W-:-:S04]  /*37e0*/  FADD R17, R18, R19 ;  /* 0x0000001312117221 */ /* 0x008fc80000000000 */
[----:B------:R-:W-:Y:S01]  /*37f0*/  @P0 STL [R14+0x3c], R15 ;  /* 0x00003c0f0e000387 */ /* 0x000fe20000100800 */
[----:B------:R-:W-:-:S03]  /*3800*/  FMUL R17, R17, 0.5 ;  /* 0x3f00000011117820 */ /* 0x000fc60000400000 */
[----:B------:R-:W2:Y:S04]  /*3810*/  LDL R19, [R14+0x48] ;  /* 0x000048000e137983 */ /* 0x000ea80000100800 */
[----:B------:R-:W2:Y:S04]  /*3820*/  LDL R18, [R14+0x3c] ;  /* 0x00003c000e127983 */ /* 0x000ea80000100800 */
[----:B------:R-:W-:Y:S04]  /*3830*/  @!P1 STL [R14+0x40], R17 ;  /* 0x000040110e009387 */ /* 0x000fe80000100800 */
[----:B------:R-:W3:Y:S01]  /*3840*/  LDL R20, [R14+0x40] ;  /* 0x000040000e147983 */ /* 0x000ee20000100800 */
[----:B----4-:R-:W-:-:S04]  /*3850*/  FADD R16, R16, R21 ;  /* 0x0000001510107221 */ /* 0x010fc80000000000 */
[----:B------:R-:W-:Y:S01]  /*3860*/  FMUL R27, R16, 0.5 ;  /* 0x3f000000101b7820 */ /* 0x000fe20000400000 */
[----:B--2---:R-:W-:-:S04]  /*3870*/  FADD R19, R18, R19 ;  /* 0x0000001312137221 */ /* 0x004fc80000000000 */
[----:B------:R-:W-:Y:S01]  /*3880*/  FMUL R19, R19, 0.5 ;  /* 0x3f00000013137820 */ /* 0x000fe20000400000 */
[----:B---3--:R-:W-:Y:S01]  /*3890*/  FADD R20, R20, R23 ;  /* 0x0000001714147221 */ /* 0x008fe20000000000 */
[----:B------:R-:W-:Y:S03]  /*38a0*/  @!P2 STL [R14+0x44], R27 ;  /* 0x0000441b0e00a387 */ /* 0x000fe60000100800 */
[----:B------:R-:W-:Y:S01]  /*38b0*/  FMUL R21, R20, 0.5 ;  /* 0x3f00000014157820 */ /* 0x000fe20000400000 */
[----:B------:R-:W-:Y:S04]  /*38c0*/  @!P3 STL [R14+0x48], R19 ;  /* 0x000048130e00b387 */ /* 0x000fe80000100800 */
[----:B------:R-:W2:Y:S04]  /*38d0*/  LDL R23, [R14+0x50] ;  /* 0x000050000e177983 */ /* 0x000ea80000100800 */
[----:B------:R-:W2:Y:S04]  /*38e0*/  LDL R16, [R14+0x44] ;  /* 0x000044000e107983 */ /* 0x000ea80000100800 */
[----:B------:R-:W3:Y:S04]  /*38f0*/  LDL R18, [R14+0x48] ;  /* 0x000048000e127983 */ /* 0x000ee80000100800 */
[----:B------:R-:W-:Y:S04]  /*3900*/  @!P4 STL [R14+0x4c], R21 ;  /* 0x00004c150e00c387 */ /* 0x000fe80000100800 */
[----:B------:R-:W4:Y:S04]  /*3910*/  LDL R20, [R14+0x4c] ;  /* 0x00004c000e147983 */ /* 0x000f280000100800 */
[----:B------:R0:W-:Y:S01]  /*3920*/  @!P0 STL [R14+0x30], R15 ;  /* 0x0000300f0e008387 */ /* 0x0001e20000100800 */
[----:B------:R-:W-:Y:S01]  /*3930*/  LOP3.LUT P0, RZ, R13, 0x80, RZ, 0xc0, !PT ;  /* 0x000000800dff7812 */ /* 0x000fe2000780c0ff */
[----:B------:R-:W-:-:S02]  /*3940*/  VIADD R11, R11, 0x8 ;  /* 0x000000080b0b7836 */ /* 0x000fc40000000000 */
[----:B------:R1:W-:Y:S04]  /*3950*/  @P1 STL [R14+0x34], R17 ;  /* 0x000034110e001387 */ /* 0x0003e80000100800 */
[----:B------:R1:W-:Y:S04]  /*3960*/  @P2 STL [R14+0x38], R27 ;  /* 0x0000381b0e002387 */ /* 0x0003e80000100800 */
[----:B------:R1:W-:Y:S04]  /*3970*/  @P3 STL [R14+0x3c], R19 ;  /* 0x00003c130e003387 */ /* 0x0003e80000100800 */
[----:B------:R1:W-:Y:S01]  /*3980*/  @P4 STL [R14+0x40], R21 ;  /* 0x000040150e004387 */ /* 0x0003e20000100800 */
[----:B--2---:R-:W-:Y:S01]  /*3990*/  FADD R16, R16, R23 ;  /* 0x0000001710107221 */ /* 0x004fe20000000000 */
[----:B---3--:R-:W-:-:S03]  /*39a0*/  FADD R18, R18, R29 ;  /* 0x0000001d12127221 */ /* 0x008fc60000000000 */
[----:B------:R-:W-:Y:S01]  /*39b0*/  FMUL R13, R16, 0.5 ;  /* 0x3f000000100d7820 */ /* 0x000fe20000400000 */
[----:B0-----:R-:W-:Y:S01]  /*39c0*/  FMUL R15, R18, 0.5 ;  /* 0x3f000000120f7820 */ /* 0x001fe20000400000 */
[----:B----4-:R-:W-:-:S03]  /*39d0*/  FADD R20, R20, R25 ;  /* 0x0000001914147221 */ /* 0x010fc60000000000 */
[----:B------:R1:W-:Y:S01]  /*39e0*/  @P5 STL [R14+0x44], R13 ;  /* 0x0000440d0e005387 */ /* 0x0003e20000100800 */
[----:B------:R-:W-:-:S03]  /*39f0*/  FMUL R23, R20, 0.5 ;  /* 0x3f00000014177820 */ /* 0x000fc60000400000 */
[----:B------:R1:W-:Y:S04]  /*3a00*/  @!P5 STL [R14+0x50], R13 ;  /* 0x0000500d0e00d387 */ /* 0x0003e80000100800 */
[----:B------:R1:W-:Y:S04]  /*3a10*/  @P6 STL [R14+0x48], R15 ;  /* 0x0000480f0e006387 */ /* 0x0003e80000100800 */
[----:B------:R1:W-:Y:S04]  /*3a20*/  @!P6 STL [R14+0x54], R15 ;  /* 0x0000540f0e00e387 */ /* 0x0003e80000100800 */
[----:B------:R1:W-:Y:S04]  /*3a30*/  @P0 STL [R14+0x4c], R23 ;  /* 0x00004c170e000387 */ /* 0x0003e80000100800 */
[----:B------:R1:W-:Y:S01]  /*3a40*/  @!P0 STL [R14+0x58], R23 ;  /* 0x000058170e008387 */ /* 0x0003e20000100800 */
[----:B------:R-:W-:-:S13]  /*3a50*/  ISETP.NE.AND P0, PT, R11, UR5, PT ;  /* 0x000000050b007c0c */ /* 0x000fda000bf05270 */
[----:B-1----:R-:W-:Y:S05]  /*3a60*/  @P0 BRA `(.L_x_26) ;  /* 0xfffffffc001c0947 */ /* 0x002fea000383ffff */
[----:B------:R-:W-:-:S07]  /*3a70*/  IMAD.U32 R11, RZ, RZ, UR5 ;  /* 0x00000005ff0b7e24 */ /* 0x000fce000f8e00ff */
.L_x_25:
[----:B------:R-:W-:-:S09]  /*3a80*/  UISETP.NE.AND UP1, UPT, UR7, URZ, UPT ;  /* 0x000000ff0700728c */ /* 0x000fd2000bf25270 */
[----:B------:R-:W-:Y:S05]  /*3a90*/  BRA.U !UP1, `(.L_x_27) ;  /* 0x0000000509087547 */ /* 0x000fea000b800000 */
[----:B------:R-:W-:Y:S01]  /*3aa0*/  UISETP.NE.AND UP1, UPT, UR6, URZ, UPT ;  /* 0x000000ff0600728c */ /* 0x000fe2000bf25270 */
[----:B------:R-:W-:Y:S10]  /*3ab0*/  BRA.U !UP0, `(.L_x_28) ;  /* 0x0000000108787547 */ /* 0x000ff4000b800000 */
        /* <DEDUP_REMOVED lines=30> */
.L_x_28:
[----:B------:R-:W-:Y:S05]  /*3ca0*/  BRA.U !UP1, `(.L_x_27) ;  /* 0x0000000109847547 */ /* 0x000fea000b800000 */
[----:B------:R-:W1:Y:S01]  /*3cb0*/  LDCU UR11, c[0x0][0x3a0] ;  /* 0x00007400ff0b77ac */ /* 0x000e620008000800 */
[----:B------:R-:W-:Y:S02]  /*3cc0*/  UISETP.NE.AND UP1, UPT, UR6, 0x1, UPT ;  /* 0x000000010600788c */ /* 0x000fe4000bf25270 */
[----:B-1----:R-:W-:-:S07]  /*3cd0*/  ULOP3.LUT UP2, URZ, UR11, 0x1, URZ, 0xc0, !UPT ;  /* 0x000000010bff7892 */ /* 0x002fce000f84c0ff */
        /* <DEDUP_REMOVED lines=19> */
.L_x_29:
        /* <DEDUP_REMOVED lines=11> */
.L_x_27:
[----:B------:R-:W3:Y:S01]  /*3ec0*/  LDCU UR11, c[0x0][0x390] ;  /* 0x00007200ff0b77ac */ /* 0x000ee20008000800 */
[----:B--2--5:R-:W-:Y:S01]  /*3ed0*/  IMAD.MOV.U32 R2, RZ, RZ, R8 ;  /* 0x000000ffff027224 */ /* 0x024fe200078e0008 */
[----:B------:R-:W-:-:S04]  /*3ee0*/  UIADD3 UR4, UPT, UPT, UR4, 0x1, URZ ;  /* 0x0000000104047890 */ /* 0x000fc8000fffe0ff */
[----:B---3--:R-:W-:-:S09]  /*3ef0*/  UISETP.NE.AND UP1, UPT, UR4, UR11, UPT ;  /* 0x0000000b0400728c */ /* 0x008fd2000bf25270 */
[----:B------:R-:W-:Y:S05]  /*3f00*/  BRA.U !UP1, `(.L_x_11) ;  /* 0x0000000509707547 */ /* 0x000fea000b800000 */
[----:B01----:R-:W0:Y:S01]  /*3f10*/  LDC.64 R14, c[0x0][0x388] ;  /* 0x0000e200ff0e7b82 */ /* 0x003e220000000a00 */
[----:B------:R-:W-:Y:S01]  /*3f20*/  SHF.R.U32.HI R2, RZ, 0x2, R3 ;  /* 0x00000002ff027819 */ /* 0x000fe20000011603 */
[----:B------:R-:W-:-:S03]  /*3f30*/  VIADD R9, R9, 0x587c5 ;  /* 0x000587c509097836 */ /* 0x000fc60000000000 */
[----:B------:R-:W-:Y:S01]  /*3f40*/  LOP3.LUT R2, R2, R3, RZ, 0x3c, !PT ;  /* 0x0000000302027212 */ /* 0x000fe200078e3cff */
[----:B------:R-:W-:-:S04]  /*3f50*/  IMAD.SHL.U32 R3, R5, 0x10, RZ ;  /* 0x0000001005037824 */ /* 0x000fc800078e00ff */
[----:B------:R-:W-:-:S05]  /*3f60*/  IMAD.SHL.U32 R11, R2, 0x2, RZ ;  /* 0x00000002020b7824 */ /* 0x000fca00078e00ff */
[----:B------:R-:W-:Y:S01]  /*3f70*/  LOP3.LUT R2, R2, R11, R3, 0x96, !PT ;  /* 0x0000000b02027212 */ /* 0x000fe200078e9603 */
[----:B------:R-:W-:Y:S02]  /*3f80*/  IMAD.MOV.U32 R3, RZ, RZ, R6 ;  /* 0x000000ffff037224 */ /* 0x000fe400078e0006 */
[----:B------:R-:W-:Y:S01]  /*3f90*/  IMAD.MOV.U32 R6, RZ, RZ, R7 ;  /* 0x000000ffff067224 */ /* 0x000fe200078e0007 */
[----:B------:R-:W-:Y:S01]  /*3fa0*/  LOP3.LUT R2, R2, R5, RZ, 0x3c, !PT ;  /* 0x0000000502027212 */ /* 0x000fe200078e3cff */
[----:B------:R-:W-:Y:S02]  /*3fb0*/  IMAD.MOV.U32 R7, RZ, RZ, R4 ;  /* 0x000000ffff077224 */ /* 0x000fe400078e0004 */
[----:B------:R-:W-:Y:S02]  /*3fc0*/  IMAD.MOV.U32 R4, RZ, RZ, R5 ;  /* 0x000000ffff047224 */ /* 0x000fe400078e0005 */
[----:B0-----:R-:W-:Y:S02]  /*3fd0*/  IMAD R10, R10, R15, R15 ;  /* 0x0000000f0a0a7224 */ /* 0x001fe400078e020f */
[----:B------:R-:W-:-:S03]  /*3fe0*/  IMAD.MOV.U32 R5, RZ, RZ, R2 ;  /* 0x000000ffff057224 */ /* 0x000fc600078e0002 */
[----:B------:R-:W-:-:S13]  /*3ff0*/  ISETP.GE.AND P0, PT, R10, R14, PT ;  /* 0x0000000e0a00720c */ /* 0x000fda0003f06270 */
[----:B------:R-:W-:Y:S05]  /*4000*/  @!P0 BRA `(.L_x_30) ;  /* 0xfffffff400948947 */ /* 0x000fea000383ffff */
[----:B------:R-:W-:Y:S01]  /*4010*/  IMAD.MOV.U32 R2, RZ, RZ, R9 ;  /* 0x000000ffff027224 */ /* 0x000fe200078e0009 */
[----:B------:R-:W-:Y:S06]  /*4020*/  BRA `(.L_x_11) ;  /* 0x0000000400287947 */ /* 0x000fec0003800000 */
.L_x_12:
[----:B------:R-:W-:-:S09]  /*4030*/  UISETP.GE.AND UP0, UPT, UR4, 0x1, UPT ;  /* 0x000000010400788c */ /* 0x000fd2000bf06270 */
[----:B------:R-:W-:Y:S05]  /*4040*/  BRA.U !UP0, `(.L_x_31) ;  /* 0x0000000108c07547 */ /* 0x000fea000b800000 */
[----:B------:R-:W-:Y:S01]  /*4050*/  BSSY.RECONVERGENT B0, `(.L_x_32) ;  /* 0x000002e000007945 */ /* 0x000fe20003800200 */
[--C-:B------:R-:W-:Y:S01]  /*4060*/  IMAD R10, R13, 0x587c5, R2.reuse ;  /* 0x000587c50d0a7824 */ /* 0x100fe200078e0202 */
[----:B------:R-:W0:Y:S01]  /*4070*/  LDCU UR4, c[0x0][0x38c] ;  /* 0x00007180ff0477ac */ /* 0x000e220008000800 */
[----:B------:R-:W-:Y:S02]  /*4080*/  IMAD.MOV.U32 R8, RZ, RZ, R2 ;  /* 0x000000ffff087224 */ /* 0x000fe400078e0002 */
[----:B------:R-:W-:Y:S02]  /*4090*/  IMAD.MOV.U32 R11, RZ, RZ, RZ ;  /* 0x000000ffff0b7224 */ /* 0x000fe400078e00ff */
[----:B------:R-:W-:-:S07]  /*40a0*/  IMAD.MOV.U32 R13, RZ, RZ, RZ ;  /* 0x000000ffff0d7224 */ /* 0x000fce00078e00ff */
.L_x_37:
[----:B------:R-:W-:Y:S01]  /*40b0*/  SHF.R.U32.HI R2, RZ, 0x2, R3 ;  /* 0x00000002ff027819 */ /* 0x000fe20000011603 */
[----:B------:R-:W-:Y:S01]  /*40c0*/  IMAD.SHL.U32 R14, R5, 0x10, RZ ;  /* 0x00000010050e7824 */ /* 0x000fe200078e00ff */
[----:B------:R-:W-:Y:S01]  /*40d0*/  BSSY.RECONVERGENT B1, `(.L_x_33) ;  /* 0x000001a000017945 */ /* 0x000fe20003800200 */
[----:B------:R-:W-:Y:S02]  /*40e0*/  CS2R R16, SRZ ;  /* 0x0000000000107805 */ /* 0x000fe4000001ff00 */
[----:B------:R-:W-:-:S05]  /*40f0*/  LOP3.LUT R2, R2, R3, RZ, 0x3c, !PT ;  /* 0x0000000302027212 */ /* 0x000fca00078e3cff */
[----:B------:R-:W-:-:S05]  /*4100*/  IMAD.SHL.U32 R3, R2, 0x2, RZ ;  /* 0x0000000202037824 */ /* 0x000fca00078e00ff */
[----:B------:R-:W-:Y:S01]  /*4110*/  LOP3.LUT R14, R2, R3, R14, 0x96, !PT ;  /* 0x00000003020e7212 */ /* 0x000fe200078e960e */
[----:B------:R-:W-:Y:S02]  /*4120*/  VIADD R2, R8, 0x587c5 ;  /* 0x000587c508027836 */ /* 0x000fe40000000000 */
[----:B------:R-:W1:Y:S01]  /*4130*/  LDC.64 R8, c[0x0][0x3a8] ;  /* 0x0000ea00ff087b82 */ /* 0x000e620000000a00 */
[----:B------:R-:W-:Y:S01]  /*4140*/  LOP3.LUT R15, R14, R5, RZ, 0x3c, !PT ;  /* 0x000000050e0f7212 */ /* 0x000fe200078e3cff */
[----:B------:R-:W-:-:S04]  /*4150*/  IMAD.MOV.U32 R14, RZ, RZ, 0x2f800000 ;  /* 0x2f800000ff0e7424 */ /* 0x000fc800078e00ff */
        /* <DEDUP_REMOVED lines=8> */
.L_x_35:
        /* <DEDUP_REMOVED lines=9> */
.L_x_34:
[----:B0-----:R-:W-:Y:S05]  /*4270*/  BSYNC.RECONVERGENT B1 ;  /* 0x0000000000017941 */ /* 0x001fea0003800200 */
.L_x_33:
[----:B------:R-:W0:Y:S02]  /*4280*/  LDCU.64 UR6, c[0x0][0x388] ;  /* 0x00007100ff0677ac */ /* 0x000e240008000a00 */
[----:B0-----:R-:W-:-:S04]  /*4290*/  IMAD R13, R13, UR7, R17 ;  /* 0x000000070d0d7c24 */ /* 0x001fc8000f8e0211 */
[----:B------:R-:W-:-:S05]  /*42a0*/  VIADD R13, R13, 0x1 ;  /* 0x000000010d0d7836 */ /* 0x000fca0000000000 */
[----:B------:R-:W-:-:S13]  /*42b0*/  ISETP.GE.AND P0, PT, R13, UR6, PT ;  /* 0x000000060d007c0c */ /* 0x000fda000bf06270 */
[----:B------:R-:W-:Y:S05]  /*42c0*/  @P0 BRA `(.L_x_36) ;  /* 0x0000000000180947 */ /* 0x000fea0003800000 */
[----:B------:R-:W0:Y:S01]  /*42d0*/  LDCU UR5, c[0x0][0x390] ;  /* 0x00007200ff0577ac */ /* 0x000e220008000800 */
[----:B------:R-:W-:Y:S02]  /*42e0*/  VIADD R11, R11, 0x1 ;  /* 0x000000010b0b7836 */ /* 0x000fe40000000000 */
[----:B------:R-:W-:Y:S02]  /*42f0*/  IMAD.MOV.U32 R8, RZ, RZ, R2 ;  /* 0x000000ffff087224 */ /* 0x000fe400078e0002 */
[----:B------:R-:W-:Y:S01]  /*4300*/  IMAD.MOV.U32 R2, RZ, RZ, R10 ;  /* 0x000000ffff027224 */ /* 0x000fe200078e000a */
[----:B0-----:R-:W-:-:S13]  /*4310*/  ISETP.NE.AND P0, PT, R11, UR5, PT ;  /* 0x000000050b007c0c */ /* 0x001fda000bf05270 */
[----:B------:R-:W-:Y:S05]  /*4320*/  @P0 BRA `(.L_x_37) ;  /* 0xfffffffc00600947 */ /* 0x000fea000383ffff */
.L_x_36:
[----:B------:R-:W-:Y:S05]  /*4330*/  BSYNC.RECONVERGENT B0 ;  /* 0x0000000000007941 */ /* 0x000fea0003800200 */
.L_x_32:
[----:B------:R-:W-:Y:S05]  /*4340*/  BRA `(.L_x_11) ;  /* 0x0000000000607947 */ /* 0x000fea0003800000 */
.L_x_31:
[----:B------:R-:W-:Y:S01]  /*4350*/  IMAD R13, R13, 0x587c5, R2 ;  /* 0x000587c50d0d7824 */ /* 0x000fe200078e0202 */
[----:B------:R-:W0:Y:S01]  /*4360*/  LDCU UR11, c[0x0][0x390] ;  /* 0x00007200ff0b77ac */ /* 0x000e220008000800 */
[----:B------:R-:W1:Y:S01]  /*4370*/  LDCU.64 UR6, c[0x0][0x388] ;  /* 0x00007100ff0677ac */ /* 0x000e620008000a00 */
[----:B------:R-:W-:Y:S01]  /*4380*/  UMOV UR4, URZ ;  /* 0x000000ff00047c82 */ /* 0x000fe20008000000 */
[----:B------:R-:W-:-:S05]  /*4390*/  UMOV UR5, URZ ;  /* 0x000000ff00057c82 */ /* 0x000fca0008000000 */
.L_x_38:
[----:B------:R-:W-:Y:S01]  /*43a0*/  SHF.R.U32.HI R8, RZ, 0x2, R3 ;  /* 0x00000002ff087819 */ /* 0x000fe20000011603 */
[----:B-1----:R-:W-:Y:S01]  /*43b0*/  UIMAD UR5, UR5, UR7, UR7 ;  /* 0x00000007050572a4 */ /* 0x002fe2000f8e0207 */
[----:B------:R-:W-:Y:S02]  /*43c0*/  IMAD.SHL.U32 R9, R5, 0x10, RZ ;  /* 0x0000001005097824 */ /* 0x000fe400078e00ff */
[----:B------:R-:W-:Y:S01]  /*43d0*/  LOP3.LUT R8, R8, R3, RZ, 0x3c, !PT ;  /* 0x0000000308087212 */ /* 0x000fe200078e3cff */
[----:B------:R-:W-:Y:S01]  /*43e0*/  UISETP.GE.AND UP0, UPT, UR5, UR6, UPT ;  /* 0x000000060500728c */ /* 0x000fe2000bf06270 */
[----:B------:R-:W-:-:S03]  /*43f0*/  VIADD R2, R2, 0x587c5 ;  /* 0x000587c502027836 */ /* 0x000fc60000000000 */
[----:B------:R-:W-:-:S05]  /*4400*/  IMAD.SHL.U32 R3, R8, 0x2, RZ ;  /* 0x0000000208037824 */ /* 0x000fca00078e00ff */
[----:B------:R-:W-:Y:S01]  /*4410*/  LOP3.LUT R8, R8, R3, R9, 0x96, !PT ;  /* 0x0000000308087212 */ /* 0x000fe200078e9609 */
[----:B------:R-:W-:Y:S02]  /*4420*/  IMAD.MOV.U32 R3, RZ, RZ, R6 ;  /* 0x000000ffff037224 */ /* 0x000fe400078e0006 */
[----:B------:R-:W-:Y:S01]  /*4430*/  IMAD.MOV.U32 R6, RZ, RZ, R7 ;  /* 0x000000ffff067224 */ /* 0x000fe200078e0007 */
[----:B------:R-:W-:Y:S01]  /*4440*/  LOP3.LUT R8, R8, R5, RZ, 0x3c, !PT ;  /* 0x0000000508087212 */ /* 0x000fe200078e3cff */
[----:B------:R-:W-:Y:S02]  /*4450*/  IMAD.MOV.U32 R7, RZ, RZ, R4 ;  /* 0x000000ffff077224 */ /* 0x000fe400078e0004 */
[----:B------:R-:W-:Y:S02]  /*4460*/  IMAD.MOV.U32 R4, RZ, RZ, R5 ;  /* 0x000000ffff047224 */ /* 0x000fe400078e0005 */
[----:B------:R-:W-:Y:S01]  /*4470*/  IMAD.MOV.U32 R5, RZ, RZ, R8 ;  /* 0x000000ffff057224 */ /* 0x000fe200078e0008 */
[----:B------:R-:W-:Y:S06]  /*4480*/  BRA.U UP0, `(.L_x_11) ;  /* 0x0000000100107547 */ /* 0x000fec000b800000 */
[----:B------:R-:W-:-:S04]  /*4490*/  UIADD3 UR4, UPT, UPT, UR4, 0x1, URZ ;  /* 0x0000000104047890 */ /* 0x000fc8000fffe0ff */
[----:B0-----:R-:W-:-:S09]  /*44a0*/  UISETP.NE.AND UP0, UPT, UR4, UR11, UPT ;  /* 0x0000000b0400728c */ /* 0x001fd2000bf05270 */
[----:B------:R-:W-:Y:S05]  /*44b0*/  BRA.U UP0, `(.L_x_38) ;  /* 0xfffffffd00b87547 */ /* 0x000fea000b83ffff */
[----:B------:R-:W-:-:S07]  /*44c0*/  IMAD.MOV.U32 R2, RZ, RZ, R13 ;  /* 0x000000ffff027224 */ /* 0x000fce00078e000d */
.L_x_11:
[----:B------:R-:W3:Y:S02]  /*44d0*/  LDC R23, c[0x0][0x3a0] ;  /* 0x0000e800ff177b82 */ /* 0x000ee40000000800 */
[----:B---3--:R-:W-:-:S13]  /*44e0*/  ISETP.GE.AND P0, PT, R23, 0x1, PT ;  /* 0x000000011700780c */ /* 0x008fda0003f06270 */
[----:B0-----:R-:W-:Y:S05]  /*44f0*/  @!P0 EXIT ;  /* 0x000000000000894d */ /* 0x001fea0003800000 */
[C---:B------:R-:W-:Y:S01]  /*4500*/  ISETP.GE.U32.AND P0, PT, R23.reuse, 0x8, PT ;  /* 0x000000081700780c */ /* 0x040fe20003f06070 */
[----:B------:R-:W-:Y:S01]  /*4510*/  IMAD.MOV.U32 R25, RZ, RZ, RZ ;  /* 0x000000ffff197224 */ /* 0x000fe200078e00ff */
[----:B------:R-:W-:-:S04]  /*4520*/  LOP3.LUT R26, R23, 0x7, RZ, 0xc0, !PT ;  /* 0x00000007171a7812 */ /* 0x000fc800078ec0ff */
[----:B------:R-:W-:-:S07]  /*4530*/  ISETP.NE.AND P1, PT, R26, RZ, PT ;  /* 0x000000ff1a00720c */ /* 0x000fce0003f25270 */
[----:B------:R-:W-:Y:S06]  /*4540*/  @!P0 BRA `(.L_x_39) ;  /* 0x0000000400c48947 */ /* 0x000fec0003800000 */
[----:B------:R-:W-:Y:S01]  /*4550*/  LOP3.LUT R25, R23, 0x7ffffff8, RZ, 0xc0, !PT ;  /* 0x7ffffff817197812 */ /* 0x000fe200078ec0ff */
[----:B------:R-:W-:-:S07]  /*4560*/  IMAD.MOV.U32 R22, RZ, RZ, RZ ;  /* 0x000000ffff167224 */ /* 0x000fce00078e00ff */
.L_x_40:
[----:B------:R-:W-:Y:S01]  /*4570*/  IMAD R24, R22, 0x4, R0 ;  /* 0x0000000416187824 */ /* 0x000fe200078e0200 */
[----:B01----:R-:W-:Y:S01]  /*4580*/  SHF.R.U32.HI R14, RZ, 0x2, R3 ;  /* 0x00000002ff0e7819 */ /* 0x003fe20000011603 */
[----:B--2---:R-:W-:Y:S01]  /*4590*/  IMAD.SHL.U32 R13, R5, 0x10, RZ ;  /* 0x00000010050d7824 */ /* 0x004fe200078e00ff */
[----:B------:R-:W-:Y:S01]  /*45a0*/  SHF.R.U32.HI R16, RZ, 0x2, R7 ;  /* 0x00000002ff107819 */ /* 0x000fe20000011607 */
[----:B------:R-:W0:Y:S01]  /*45b0*/  LDC.64 R18, c[0x0][0x398] ;  /* 0x0000e600ff127b82 */ /* 0x000e220000000a00 */
[----:B------:R-:W2:Y:S04]  /*45c0*/  LDL.64 R8, [R24+0x30] ;  /* 0x0000300018087983 */ /* 0x000ea80000100a00 */
[----:B------:R-:W2:Y:S01]  /*45d0*/  LDL.64 R10, [R24+0x38] ;  /* 0x00003800180a7983 */ /* 0x000ea20000100a00 */
[----:B------:R-:W-:-:S02]  /*45e0*/  LOP3.LUT R14, R14, R3, RZ, 0x3c, !PT ;  /* 0x000000030e0e7212 */ /* 0x000fc400078e3cff */
[----:B------:R-:W-:Y:S01]  /*45f0*/  SHF.R.U32.HI R3, RZ, 0x2, R6 ;  /* 0x00000002ff037819 */ /* 0x000fe20000011606 */
[----:B------:R-:W3:Y:S02]  /*4600*/  LDL R28, [R24+0x58] ;  /* 0x00005800181c7983 */ /* 0x000ee40000100800 */
[----:B------:R-:W-:Y:S01]  /*4610*/  IMAD.SHL.U32 R15, R14, 0x2, RZ ;  /* 0x000000020e0f7824 */ /* 0x000fe200078e00ff */
[----:B------:R-:W-:-:S04]  /*4620*/  LOP3.LUT R3, R3, R6, RZ, 0x3c, !PT ;  /* 0x0000000603037212 */ /* 0x000fc800078e3cff */
[----:B------:R-:W-:-:S04]  /*4630*/  LOP3.LUT R14, R14, R15, R13, 0x96, !PT ;  /* 0x0000000f0e0e7212 */ /* 0x000fc800078e960d */
[----:B------:R-:W-:Y:S01]  /*4640*/  LOP3.LUT R21, R14, R5, RZ, 0x3c, !PT ;  /* 0x000000050e157212 */ /* 0x000fe200078e3cff */
[----:B------:R-:W-:Y:S01]  /*4650*/  IMAD.SHL.U32 R13, R3, 0x2, RZ ;  /* 0x00000002030d7824 */ /* 0x000fe200078e00ff */
[----:B------:R-:W4:Y:S01]  /*4660*/  LDL.64 R14, [R24+0x40] ;  /* 0x00004000180e7983 */ /* 0x000f220000100a00 */
[----:B------:R-:W-:Y:S02]  /*4670*/  LOP3.LUT R16, R16, R7, RZ, 0x3c, !PT ;  /* 0x0000000710107212 */ /* 0x000fe400078e3cff */
[----:B------:R-:W-:-:S05]  /*4680*/  IMAD.SHL.U32 R6, R21, 0x10, RZ ;  /* 0x0000001015067824 */ /* 0x000fca00078e00ff */
[----:B------:R-:W-:Y:S01]  /*4690*/  LOP3.LUT R6, R3, R13, R6, 0x96, !PT ;  /* 0x0000000d03067212 */ /* 0x000fe200078e9606 */
[----:B------:R-:W-:Y:S01]  /*46a0*/  IMAD.SHL.U32 R13, R16, 0x2, RZ ;  /* 0x00000002100d7824 */ /* 0x000fe200078e00ff */
[----:B------:R-:W-:Y:S02]  /*46b0*/  SHF.R.U32.HI R3, RZ, 0x2, R4 ;  /* 0x00000002ff037819 */ /* 0x000fe40000011604 */
[----:B------:R-:W-:Y:S02]  /*46c0*/  LOP3.LUT R27, R6, R21, RZ, 0x3c, !PT ;  /* 0x00000015061b7212 */ /* 0x000fe400078e3cff */
[----:B------:R-:W-:Y:S02]  /*46d0*/  IADD3 R6, PT, PT, R2, 0x587c5, R21 ;  /* 0x000587c502067810 */ /* 0x000fe40007ffe015 */
[----:B------:R-:W-:Y:S01]  /*46e0*/  LOP3.LUT R3, R3, R4, RZ, 0x3c, !PT ;  /* 0x0000000403037212 */ /* 0x000fe200078e3cff */
[----:B------:R-:W-:Y:S01]  /*46f0*/  IMAD.SHL.U32 R7, R27, 0x10, RZ ;  /* 0x000000101b077824 */ /* 0x000fe200078e00ff */
[----:B------:R-:W-:-:S04]  /*4700*/  I2FP.F32.U32 R6, R6 ;  /* 0x0000000600067245 */ /* 0x000fc80000201000 */
[----:B------:R-:W-:Y:S01]  /*4710*/  LOP3.LUT R16, R16, R13, R7, 0x96, !PT ;  /* 0x0000000d10107212 */ /* 0x000fe200078e9607 */
[----:B------:R-:W-:-:S03]  /*4720*/  IMAD.MOV.U32 R13, RZ, RZ, 0x2f800000 ;  /* 0x2f800000ff0d7424 */ /* 0x000fc600078e00ff */
[----:B------:R-:W-:Y:S01]  /*4730*/  LOP3.LUT R29, R16, R27, RZ, 0x3c, !PT ;  /* 0x0000001b101d7212 */ /* 0x000fe200078e3cff */
[----:B------:R-:W-:Y:S01]  /*4740*/  FFMA R7, R6, R13, 1.1641532182693481445e-10 ;  /* 0x2f00000006077423 */ /* 0x000fe2000000000d */
[----:B------:R-:W-:-:S03]  /*4750*/  IMAD.SHL.U32 R16, R3, 0x2, RZ ;  /* 0x0000000203107824 */ /* 0x000fc600078e00ff */
[----:B------:R-:W-:-:S05]  /*4760*/  IMAD.SHL.U32 R6, R29, 0x10, RZ ;  /* 0x000000101d067824 */ /* 0x000fca00078e00ff */
[----:B------:R-:W-:Y:S02]  /*4770*/  LOP3.LUT R6, R3, R16, R6, 0x96, !PT ;  /* 0x0000001003067212 */ /* 0x000fe400078e9606 */
[----:B------:R-:W5:Y:S02]  /*4780*/  LDL.64 R16, [R24+0x48] ;  /* 0x0000480018107983 */ /* 0x000f640000100a00 */
[----:B------:R-:W-:Y:S01]  /*4790*/  LOP3.LUT R3, R6, R29, RZ, 0x3c, !PT ;  /* 0x0000001d06037212 */ /* 0x000fe200078e3cff */
[----:B--2---:R-:W-:-:S04]  /*47a0*/  FADD R4, -R8, R11 ;  /* 0x0000000b08047221 */ /* 0x004fc80000000100 */
[----:B------:R-:W-:Y:S01]  /*47b0*/  FFMA R8, R7, R4, R8 ;  /* 0x0000000407087223 */ /* 0x000fe20000000008 */
[----:B------:R-:W-:-:S04]  /*47c0*/  SHF.R.U32.HI R4, RZ, 0x2, R5 ;  /* 0x00000002ff047819 */ /* 0x000fc80000011605 */
[----:B------:R-:W-:Y:S01]  /*47d0*/  LOP3.LUT R4, R4, R5, RZ, 0x3c, !PT ;  /* 0x0000000504047212 */ /* 0x000fe200078e3cff */
[----:B------:R-:W-:-:S04]  /*47e0*/  IMAD.SHL.U32 R5, R3, 0x10, RZ ;  /* 0x0000001003057824 */ /* 0x000fc800078e00ff */
[----:B------:R-:W-:-:S05]  /*47f0*/  IMAD.SHL.U32 R6, R4, 0x2, RZ ;  /* 0x0000000204067824 */ /* 0x000fca00078e00ff */
[----:B------:R-:W-:Y:S02]  /*4800*/  LOP3.LUT R6, R4, R6, R5, 0x96, !PT ;  /* 0x0000000604067212 */ /* 0x000fe400078e9605 */
[----:B------:R-:W-:-:S04]  /*4810*/  SHF.R.U32.HI R4, RZ, 0x2, R21 ;  /* 0x00000002ff047819 */ /* 0x000fc80000011615 */
[----:B------:R-:W-:Y:S02]  /*4820*/  LOP3.LUT R7, R4, R21, RZ, 0x3c, !PT ;  /* 0x0000001504077212 */ /* 0x000fe400078e3cff */
[----:B------:R-:W2:Y:S01]  /*4830*/  LDL.64 R20, [R24+0x50] ;  /* 0x0000500018147983 */ /* 0x000ea20000100a00 */
[----:B------:R-:W-:Y:S01]  /*4840*/  IMAD R5, R12, R23, R22 ;  /* 0x000000170c057224 */ /* 0x000fe200078e0216 */
[----:B------:R-:W-:-:S03]  /*4850*/  LOP3.LUT R6, R6, R3, RZ, 0x3c, !PT ;  /* 0x0000000306067212 */ /* 0x000fc600078e3cff */
[----:B0-----:R-:W-:-:S04]  /*4860*/  IMAD.WIDE R18, R5, 0x4, R18 ;  /* 0x0000000405127825 */ /* 0x001fc800078e0212 */
[----:B------:R-:W-:Y:S02]  /*4870*/  IMAD.SHL.U32 R5, R7, 0x2, RZ ;  /* 0x0000000207057824 */ /* 0x000fe400078e00ff */
[----:B------:R-:W-:-:S05]  /*4880*/  IMAD.SHL.U32 R4, R6, 0x10, RZ ;  /* 0x0000001006047824 */ /* 0x000fca00078e00ff */
[----:B------:R-:W-:Y:S02]  /*4890*/  LOP3.LUT R7, R7, R5, R4, 0x96, !PT ;  /* 0x0000000507077212 */ /* 0x000fe400078e9604 */
[----:B------:R-:W-:-:S04]  /*48a0*/  IADD3 R4, PT, PT, R2, 0xb0f8a, R27 ;  /* 0x000b0f8a02047810 */ /* 0x000fc80007ffe01b */
[----:B------:R-:W-:Y:S01]  /*48b0*/  I2FP.F32.U32 R4, R4 ;  /* 0x0000000400047245 */ /* 0x000fe20000201000 */
[----:B----4-:R-:W-:-:S04]  /*48c0*/  FADD R5, R14, -R9 ;  /* 0x800000090e057221 */ /* 0x010fc80000000000 */
[----:B------:R-:W-:-:S04]  /*48d0*/  FFMA R4, R4, R13, 1.1641532182693481445e-10 ;  /* 0x2f00000004047423 */ /* 0x000fc8000000000d */
[----:B------:R-:W-:Y:S01]  /*48e0*/  FFMA R9, R4, R5, R9 ;  /* 0x0000000504097223 */ /* 0x000fe20000000009 */
[----:B------:R-:W-:-:S04]  /*48f0*/  IADD3 R4, PT, PT, R2, 0x10974f, R29 ;  /* 0x0010974f02047810 */ /* 0x000fc80007ffe01d */
[----:B------:R-:W-:-:S05]  /*4900*/  I2FP.F32.U32 R4, R4 ;  /* 0x0000000400047245 */ /* 0x000fca0000201000 */
[----:B------:R-:W-:Y:S01]  /*4910*/  FFMA R5, R4, R13, 1.1641532182693481445e-10 ;  /* 0x2f00000004057423 */ /* 0x000fe2000000000d */
[----:B------:R-:W-:-:S04]  /*4920*/  FADD R4, -R10, R15 ;  /* 0x0000000f0a047221 */ /* 0x000fc80000000100 */
[----:B------:R-:W-:Y:S01]  /*4930*/  FFMA R10, R5, R4, R10 ;  /* 0x00000004050a7223 */ /* 0x000fe2000000000a */
[----:B------:R-:W-:-:S04]  /*4940*/  IADD3 R4, PT, PT, R2, 0x161f14, R3 ;  /* 0x00161f1402047810 */ /* 0x000fc80007ffe003 */
[----:B------:R-:W-:Y:S01]  /*4950*/  I2FP.F32.U32 R4, R4 ;  /* 0x0000000400047245 */ /* 0x000fe20000201000 */
[----:B-----5:R-:W-:-:S04]  /*4960*/  FADD R5, -R11, R16 ;  /* 0x000000100b057221 */ /* 0x020fc80000000100 */
[----:B------:R-:W-:-:S04]  /*4970*/  FFMA R4, R4, R13, 1.1641532182693481445e-10 ;  /* 0x2f00000004047423 */ /* 0x000fc8000000000d */
[----:B------:R-:W-:Y:S01]  /*4980*/  FFMA R11, R4, R5, R11 ;  /* 0x00000005040b7223 */ /* 0x000fe2000000000b */
[----:B------:R-:W-:-:S04]  /*4990*/  IADD3 R4, PT, PT, R2, 0x1ba6d9, R6 ;  /* 0x001ba6d902047810 */ /* 0x000fc80007ffe006 */
[----:B------:R-:W-:Y:S02]  /*49a0*/  I2FP.F32.U32 R4, R4 ;  /* 0x0000000400047245 */ /* 0x000fe40000201000 */
[----:B------:R-:W-:-:S03]  /*49b0*/  LOP3.LUT R7, R7, R6, RZ, 0x3c, !PT ;  /* 0x0000000607077212 */ /* 0x000fc600078e3cff */
[----:B------:R-:W-:Y:S01]  /*49c0*/  FFMA R5, R4, R13, 1.1641532182693481445e-10 ;  /* 0x2f00000004057423 */ /* 0x000fe2000000000d */
[----:B------:R-:W-:-:S04]  /*49d0*/  FADD R4, -R14, R17 ;  /* 0x000000110e047221 */ /* 0x000fc80000000100 */
[----:B------:R-:W-:Y:S01]  /*49e0*/  FFMA R14, R5, R4, R14 ;  /* 0x00000004050e7223 */ /* 0x000fe2000000000e */
[----:B------:R-:W-:-:S04]  /*49f0*/  IADD3 R4, PT, PT, R2, 0x212e9e, R7 ;  /* 0x00212e9e02047810 */ /* 0x000fc80007ffe007 */
[----:B------:R-:W-:-:S05]  /*4a00*/  I2FP.F32.U32 R4, R4 ;  /* 0x0000000400047245 */ /* 0x000fca0000201000 */
[----:B------:R-:W-:Y:S01]  /*4a10*/  FFMA R4, R4, R13, 1.1641532182693481445e-10 ;  /* 0x2f00000004047423 */ /* 0x000fe2000000000d */
[----:B------:R-:W-:Y:S01]  /*4a20*/  IMAD.SHL.U32 R5, R7, 0x10, RZ ;  /* 0x0000001007057824 */ /* 0x000fe200078e00ff */
[----:B------:R0:W-:Y:S02]  /*4a30*/  STG.E desc[UR8][R18.64], R8 ;  /* 0x0000000812007986 */ /* 0x0001e4000c101908 */
[----:B0-----:R-:W-:-:S04]  /*4a40*/  SHF.R.U32.HI R8, RZ, 0x2, R29 ;  /* 0x00000002ff087819 */ /* 0x001fc8000001161d */
[----:B------:R-:W-:Y:S01]  /*4a50*/  LOP3.LUT R8, R8, R29, RZ, 0x3c, !PT ;  /* 0x0000001d08087212 */ /* 0x000fe200078e3cff */
[----:B---3--:R-:W-:Y:S01]  /*4a60*/  FADD R28, R28, -R17 ;  /* 0x800000111c1c7221 */ /* 0x008fe20000000000 */
[----:B------:R0:W-:Y:S01]  /*4a70*/  STG.E desc[UR8][R18.64+0x4], R9 ;  /* 0x0000040912007986 */ /* 0x0001e2000c101908 */
[----:B------:R-:W-:-:S03]  /*4a80*/  VIADD R22, R22, 0x8 ;  /* 0x0000000816167836 */ /* 0x000fc60000000000 */
[----:B------:R0:W-:Y:S04]  /*4a90*/  STG.E desc[UR8][R18.64+0x8], R10 ;  /* 0x0000080a12007986 */ /* 0x0001e8000c101908 */
[----:B------:R0:W-:Y:S04]  /*4aa0*/  STG.E desc[UR8][R18.64+0xc], R11 ;  /* 0x00000c0b12007986 */ /* 0x0001e8000c101908 */
[----:B------:R0:W-:Y:S01]  /*4ab0*/  STG.E desc[UR8][R18.64+0x10], R14 ;  /* 0x0000100e12007986 */ /* 0x0001e2000c101908 */
[----:B------:R-:W-:Y:S01]  /*4ac0*/  ISETP.NE.AND P0, PT, R22, R25, PT ;  /* 0x000000191600720c */ /* 0x000fe20003f05270 */
[----:B--2---:R-:W-:-:S04]  /*4ad0*/  FADD R20, R20, -R15 ;  /* 0x8000000f14147221 */ /* 0x004fc80000000000 */
[----:B------:R-:W-:Y:S01]  /*4ae0*/  FFMA R15, R4, R20, R15 ;  /* 0x00000014040f7223 */ /* 0x000fe2000000000f */
[----:B------:R-:W-:-:S04]  /*4af0*/  SHF.R.U32.HI R4, RZ, 0x2, R27 ;  /* 0x00000002ff047819 */ /* 0x000fc8000001161b */
[----:B------:R-:W-:-:S05]  /*4b00*/  LOP3.LUT R4, R4, R27, RZ, 0x3c, !PT ;  /* 0x0000001b04047212 */ /* 0x000fca00078e3cff */
[----:B------:R-:W-:-:S05]  /*4b10*/  IMAD.SHL.U32 R20, R4, 0x2, RZ ;  /* 0x0000000204147824 */ /* 0x000fca00078e00ff */
[----:B------:R-:W-:-:S04]  /*4b20*/  LOP3.LUT R4, R4, R20, R5, 0x96, !PT ;  /* 0x0000001404047212 */ /* 0x000fc800078e9605 */
[----:B------:R-:W-:Y:S01]  /*4b30*/  LOP3.LUT R4, R4, R7, RZ, 0x3c, !PT ;  /* 0x0000000704047212 */ /* 0x000fe200078e3cff */
[----:B------:R-:W-:-:S04]  /*4b40*/  IMAD.SHL.U32 R20, R8, 0x2, RZ ;  /* 0x0000000208147824 */ /* 0x000fc800078e00ff */
[----:B------:R-:W-:-:S05]  /*4b50*/  IMAD.SHL.U32 R5, R4, 0x10, RZ ;  /* 0x0000001004057824 */ /* 0x000fca00078e00ff */
[----:B------:R-:W-:Y:S02]  /*4b60*/  LOP3.LUT R5, R8, R20, R5, 0x96, !PT ;  /* 0x0000001408057212 */ /* 0x000fe400078e9605 */
[C---:B------:R-:W-:Y:S01]  /*4b70*/  IADD3 R8, PT, PT, R2.reuse, 0x26b663, R4 ;  /* 0x0026b66302087810 */ /* 0x040fe20007ffe004 */
[----:B------:R-:W-:Y:S01]  /*4b80*/  VIADD R2, R2, 0x2c3e28 ;  /* 0x002c3e2802027836 */ /* 0x000fe20000000000 */
[----:B------:R-:W-:-:S05]  /*4b90*/  LOP3.LUT R5, R5, R4, RZ, 0x3c, !PT ;  /* 0x0000000405057212 */ /* 0x000fca00078e3cff */
[----:B------:R-:W-:Y:S01]  /*4ba0*/  IMAD.IADD R20, R5, 0x1, R2 ;  /* 0x0000000105147824 */ /* 0x000fe200078e0202 */
[----:B------:R-:W-:-:S04]  /*4bb0*/  I2FP.F32.U32 R8, R8 ;  /* 0x0000000800087245 */ /* 0x000fc80000201000 */
[----:B------:R-:W-:Y:S01]  /*4bc0*/  I2FP.F32.U32 R20, R20 ;  /* 0x0000001400147245 */ /* 0x000fe20000201000 */
[----:B------:R-:W-:Y:S01]  /*4bd0*/  FFMA R27, R8, R13, 1.1641532182693481445e-10 ;  /* 0x2f000000081b7423 */ /* 0x000fe2000000000d */
[----:B------:R-:W-:-:S03]  /*4be0*/  FADD R21, -R16, R21 ;  /* 0x0000001510157221 */ /* 0x000fc60000000100 */
[----:B------:R-:W-:Y:S01]  /*4bf0*/  FFMA R20, R20, R13, 1.1641532182693481445e-10 ;  /* 0x2f00000014147423 */ /* 0x000fe2000000000d */
[----:B------:R-:W-:-:S03]  /*4c00*/  FFMA R21, R27, R21, R16 ;  /* 0x000000151b157223 */ /* 0x000fc60000000010 */
[----:B------:R-:W-:Y:S01]  /*4c10*/  FFMA R17, R20, R28, R17 ;  /* 0x0000001c14117223 */ /* 0x000fe20000000011 */
[----:B------:R0:W-:Y:S04]  /*4c20*/  STG.E desc[UR8][R18.64+0x14], R15 ;  /* 0x0000140f12007986 */ /* 0x0001e8000c101908 */
[----:B------:R0:W-:Y:S04]  /*4c30*/  STG.E desc[UR8][R18.64+0x18], R21 ;  /* 0x0000181512007986 */ /* 0x0001e8000c101908 */
[----:B------:R0:W-:Y:S01]  /*4c40*/  STG.E desc[UR8][R18.64+0x1c], R17 ;  /* 0x00001c1112007986 */ /* 0x0001e2000c101908 */
[----:B------:R-:W-:Y:S05]  /*4c50*/  @P0 BRA `(.L_x_40) ;  /* 0xfffffff800440947 */ /* 0x000fea000383ffff */
.L_x_39:
[----:B------:R-:W-:Y:S05]  /*4c60*/  @!P1 EXIT ;  /* 0x000000000000994d */ /* 0x000fea0003800000 */
[----:B------:R-:W-:Y:S01]  /*4c70*/  ISETP.GE.U32.AND P0, PT, R26, 0x4, PT ;  /* 0x000000041a00780c */ /* 0x000fe20003f06070 */
[----:B-12---:R-:W-:Y:S01]  /*4c80*/  IMAD.MOV.U32 R13, RZ, RZ, R5 ;  /* 0x000000ffff0d7224 */ /* 0x006fe200078e0005 */
[----:B0-----:R-:W-:-:S04]  /*4c90*/  LOP3.LUT R18, R23, 0x3, RZ, 0xc0, !PT ;  /* 0x0000000317127812 */ /* 0x001fc800078ec0ff */
[----:B------:R-:W-:-:S07]  /*4ca0*/  ISETP.NE.AND P1, PT, R18, RZ, PT ;  /* 0x000000ff1200720c */ /* 0x000fce0003f25270 */
[----:B------:R-:W-:Y:S06]  /*4cb0*/  @!P0 BRA `(.L_x_41) ;  /* 0x0000000000f88947 */ /* 0x000fec0003800000 */
[----:B------:R-:W-:-:S05]  /*4cc0*/  IMAD R17, R25, 0x4, R0 ;  /* 0x0000000419117824 */ /* 0x000fca00078e0200 */
[----:B------:R-:W2:Y:S04]  /*4cd0*/  LDL.64 R10, [R17+0x30] ;  /* 0x00003000110a7983 */ /* 0x000ea80000100a00 */
[----:B------:R-:W2:Y:S04]  /*4ce0*/  LDL.64 R14, [R17+0x40] ;  /* 0x00004000110e7983 */ /* 0x000ea80000100a00 */
[----:B------:R-:W3:Y:S04]  /*4cf0*/  LDL.64 R8, [R17+0x38] ;  /* 0x0000380011087983 */ /* 0x000ee80000100a00 */
[----:B------:R0:W4:Y:S01]  /*4d00*/  LDL R16, [R17+0x48] ;  /* 0x0000480011107983 */ /* 0x0001220000100800 */
[----:B------:R-:W-:-:S02]  /*4d10*/  SHF.R.U32.HI R20, RZ, 0x2, R3 ;  /* 0x00000002ff147819 */ /* 0x000fc40000011603 */
[----:B------:R-:W-:Y:S02]  /*4d20*/  SHF.R.U32.HI R13, RZ, 0x2, R6 ;  /* 0x00000002ff0d7819 */ /* 0x000fe40000011606 */
[----:B------:R-:W-:Y:S01]  /*4d30*/  LOP3.LUT R20, R20, R3, RZ, 0x3c, !PT ;  /* 0x0000000314147212 */ /* 0x000fe200078e3cff */
[----:B------:R-:W-:Y:S01]  /*4d40*/  IMAD.SHL.U32 R3, R5, 0x10, RZ ;  /* 0x0000001005037824 */ /* 0x000fe200078e00ff */
[----:B------:R-:W-:-:S03]  /*4d50*/  LOP3.LUT R13, R13, R6, RZ, 0x3c, !PT ;  /* 0x000000060d0d7212 */ /* 0x000fc600078e3cff */
[----:B------:R-:W-:-:S05]  /*4d60*/  IMAD.SHL.U32 R19, R20, 0x2, RZ ;  /* 0x0000000214137824 */ /* 0x000fca00078e00ff */
[----:B------:R-:W-:Y:S01]  /*4d70*/  LOP3.LUT R20, R20, R19, R3, 0x96, !PT ;  /* 0x0000001314147212 */ /* 0x000fe200078e9603 */
[----:B------:R-:W-:-:S03]  /*4d80*/  IMAD.SHL.U32 R3, R13, 0x2, RZ ;  /* 0x000000020d037824 */ /* 0x000fc600078e00ff */
[----:B------:R-:W-:Y:S02]  /*4d90*/  LOP3.LUT R19, R20, R5, RZ, 0x3c, !PT ;  /* 0x0000000514137212 */ /* 0x000fe400078e3cff */
[----:B------:R-:W-:-:S03]  /*4da0*/  SHF.R.U32.HI R20, RZ, 0x2, R7 ;  /* 0x00000002ff147819 */ /* 0x000fc60000011607 */
[----:B------:R-:W-:Y:S01]  /*4db0*/  IMAD.SHL.U32 R6, R19, 0x10, RZ ;  /* 0x0000001013067824 */ /* 0x000fe200078e00ff */
[----:B------:R-:W-:Y:S02]  /*4dc0*/  LOP3.LUT R20, R20, R7, RZ, 0x3c, !PT ;  /* 0x0000000714147212 */ /* 0x000fe400078e3cff */
[----:B------:R-:W-:Y:S02]  /*4dd0*/  SHF.R.U32.HI R7, RZ, 0x2, R4 ;  /* 0x00000002ff077819 */ /* 0x000fe40000011604 */
[----:B------:R-:W-:Y:S02]  /*4de0*/  LOP3.LUT R6, R13, R3, R6, 0x96, !PT ;  /* 0x000000030d067212 */ /* 0x000fe400078e9606 */
[----:B------:R-:W-:Y:S02]  /*4df0*/  LOP3.LUT R7, R7, R4, RZ, 0x3c, !PT ;  /* 0x0000000407077212 */ /* 0x000fe400078e3cff */
[----:B0-----:R-:W-:Y:S01]  /*4e00*/  LOP3.LUT R17, R6, R19, RZ, 0x3c, !PT ;  /* 0x0000001306117212 */ /* 0x001fe200078e3cff */
[----:B------:R-:W-:-:S04]  /*4e10*/  IMAD.SHL.U32 R6, R20, 0x2, RZ ;  /* 0x0000000214067824 */ /* 0x000fc800078e00ff */
[----:B------:R-:W-:-:S05]  /*4e20*/  IMAD.SHL.U32 R3, R17, 0x10, RZ ;  /* 0x0000001011037824 */ /* 0x000fca00078e00ff */
[----:B------:R-:W-:Y:S01]  /*4e30*/  LOP3.LUT R6, R20, R6, R3, 0x96, !PT ;  /* 0x0000000614067212 */ /* 0x000fe200078e9603 */
[----:B------:R-:W-:Y:S01]  /*4e40*/  IMAD.SHL.U32 R3, R7, 0x2, RZ ;  /* 0x0000000207037824 */ /* 0x000fe200078e00ff */
[----:B------:R-:W-:Y:S02]  /*4e50*/  IADD3 R20, PT, PT, R2, 0xb0f8a, R17 ;  /* 0x000b0f8a02147810 */ /* 0x000fe40007ffe011 */
[----:B------:R-:W-:-:S04]  /*4e60*/  LOP3.LUT R21, R6, R17, RZ, 0x3c, !PT ;  /* 0x0000001106157212 */ /* 0x000fc800078e3cff */
[----:B------:R-:W-:Y:S01]  /*4e70*/  IADD3 R22, PT, PT, R2, 0x10974f, R21 ;  /* 0x0010974f02167810 */ /* 0x000fe20007ffe015 */
[----:B------:R-:W-:-:S03]  /*4e80*/  IMAD.SHL.U32 R4, R21, 0x10, RZ ;  /* 0x0000001015047824 */ /* 0x000fc600078e00ff */
[----:B------:R-:W-:Y:S02]  /*4e90*/  I2FP.F32.U32 R27, R22 ;  /* 0x00000016001b7245 */ /* 0x000fe40000201000 */
[----:B------:R-:W-:Y:S02]  /*4ea0*/  LOP3.LUT R4, R7, R3, R4, 0x96, !PT ;  /* 0x0000000307047212 */ /* 0x000fe400078e9604 */
[----:B------:R-:W0:Y:S01]  /*4eb0*/  LDC.64 R6, c[0x0][0x398] ;  /* 0x0000e600ff067b82 */ /* 0x000e220000000a00 */
[C---:B------:R-:W-:Y:S01]  /*4ec0*/  IADD3 R3, PT, PT, R2.reuse, 0x587c5, R19 ;  /* 0x000587c502037810 */ /* 0x040fe20007ffe013 */
[----:B------:R-:W-:Y:S01]  /*4ed0*/  VIADD R2, R2, 0x161f14 ;  /* 0x00161f1402027836 */ /* 0x000fe20000000000 */
[----:B------:R-:W-:Y:S01]  /*4ee0*/  LOP3.LUT R13, R4, R21, RZ, 0x3c, !PT ;  /* 0x00000015040d7212 */ /* 0x000fe200078e3cff */
[----:B------:R-:W-:Y:S01]  /*4ef0*/  IMAD.MOV.U32 R4, RZ, RZ, 0x2f800000 ;  /* 0x2f800000ff047424 */ /* 0x000fe200078e00ff */
[----:B------:R-:W-:Y:S02]  /*4f00*/  I2FP.F32.U32 R21, R20 ;  /* 0x0000001400157245 */ /* 0x000fe40000201000 */
[----:B------:R-:W-:Y:S01]  /*4f10*/  I2FP.F32.U32 R3, R3 ;  /* 0x0000000300037245 */ /* 0x000fe20000201000 */
[----:B------:R-:W-:-:S05]  /*4f20*/  IMAD.IADD R24, R13, 0x1, R2 ;  /* 0x000000010d187824 */ /* 0x000fca00078e0202 */
[----:B------:R-:W-:Y:S01]  /*4f30*/  I2FP.F32.U32 R29, R24 ;  /* 0x00000018001d7245 */ /* 0x000fe20000201000 */
[----:B--2---:R-:W-:Y:S01]  /*4f40*/  FADD R20, R14, -R11 ;  /* 0x8000000b0e147221 */ /* 0x004fe20000000000 */
[-C--:B------:R-:W-:Y:S01]  /*4f50*/  FFMA R14, R21, R4.reuse, 1.1641532182693481445e-10 ;  /* 0x2f000000150e7423 */ /* 0x080fe20000000004 */
[-C--:B------:R-:W-:Y:S01]  /*4f60*/  FFMA R21, R3, R4.reuse, 1.1641532182693481445e-10 ;  /* 0x2f00000003157423 */ /* 0x080fe20000000004 */
[----:B------:R-:W-:Y:S01]  /*4f70*/  FFMA R3, R27, R4, 1.1641532182693481445e-10 ;  /* 0x2f0000001b037423 */ /* 0x000fe20000000004 */
[----:B------:R-:W-:Y:S02]  /*4f80*/  IMAD R27, R12, R23, R25 ;  /* 0x000000170c1b7224 */ /* 0x000fe400078e0219 */
[----:B------:R-:W-:Y:S01]  /*4f90*/  FFMA R11, R14, R20, R11 ;  /* 0x000000140e0b7223 */ /* 0x000fe2000000000b */
[----:B------:R-:W-:Y:S01]  /*4fa0*/  FFMA R4, R29, R4, 1.1641532182693481445e-10 ;  /* 0x2f0000001d047423 */ /* 0x000fe20000000004 */
[----:B---3--:R-:W-:Y:S01]  /*4fb0*/  FADD R20, -R10, R9 ;  /* 0x000000090a147221 */ /* 0x008fe20000000100 */
[----:B------:R-:W-:Y:S01]  /*4fc0*/  FADD R22, -R8, R15 ;  /* 0x0000000f08167221 */ /* 0x000fe20000000100 */
[----:B----4-:R-:W-:Y:S01]  /*4fd0*/  FADD R16, -R9, R16 ;  /* 0x0000001009107221 */ /* 0x010fe20000000100 */
[----:B0-----:R-:W-:-:S04]  /*4fe0*/  IMAD.WIDE R14, R27, 0x4, R6 ;  /* 0x000000041b0e7825 */ /* 0x001fc800078e0206 */
[----:B------:R-:W-:Y:S01]  /*4ff0*/  FFMA R21, R21, R20, R10 ;  /* 0x0000001415157223 */ /* 0x000fe2000000000a */
[----:B------:R-:W-:Y:S01]  /*5000*/  FFMA R27, R3, R22, R8 ;  /* 0x00000016031b7223 */ /* 0x000fe20000000008 */
[----:B------:R-:W-:Y:S01]  /*5010*/  FFMA R9, R4, R16, R9 ;  /* 0x0000001004097223 */ /* 0x000fe20000000009 */
[----:B------:R-:W-:Y:S01]  /*5020*/  VIADD R25, R25, 0x4 ;  /* 0x0000000419197836 */ /* 0x000fe20000000000 */
[----:B------:R0:W-:Y:S01]  /*5030*/  STG.E desc[UR8][R14.64+0x4], R11 ;  /* 0x0000040b0e007986 */ /* 0x0001e2000c101908 */
[----:B------:R-:W-:Y:S02]  /*5040*/  IMAD.MOV.U32 R3, RZ, RZ, R5 ;  /* 0x000000ffff037224 */ /* 0x000fe400078e0005 */
[----:B------:R-:W-:Y:S01]  /*5050*/  IMAD.MOV.U32 R6, RZ, RZ, R19 ;  /* 0x000000ffff067224 */ /* 0x000fe200078e0013 */
[----:B------:R0:W-:Y:S01]  /*5060*/  STG.E desc[UR8][R14.64], R21 ;  /* 0x000000150e007986 */ /* 0x0001e2000c101908 */
[----:B------:R-:W-:-:S03]  /*5070*/  IMAD.MOV.U32 R7, RZ, RZ, R17 ;  /* 0x000000ffff077224 */ /* 0x000fc600078e0011 */
[----:B------:R0:W-:Y:S04]  /*5080*/  STG.E desc[UR8][R14.64+0x8], R27 ;  /* 0x0000081b0e007986 */ /* 0x0001e8000c101908 */
[----:B------:R0:W-:Y:S02]  /*5090*/  STG.E desc[UR8][R14.64+0xc], R9 ;  /* 0x00000c090e007986 */ /* 0x0001e4000c101908 */
.L_x_41:
[----:B------:R-:W-:Y:S05]  /*50a0*/  @!P1 EXIT ;  /* 0x000000000000994d */ /* 0x000fea0003800000 */
[----:B------:R-:W-:Y:S02]  /*50b0*/  ISETP.NE.AND P1, PT, R18, 0x1, PT ;  /* 0x000000011200780c */ /* 0x000fe40003f25270 */
[----:B------:R-:W-:-:S04]  /*50c0*/  LOP3.LUT R4, R23, 0x1, RZ, 0xc0, !PT ;  /* 0x0000000117047812 */ /* 0x000fc800078ec0ff */
[----:B------:R-:W-:-:S07]  /*50d0*/  ISETP.NE.U32.AND P0, PT, R4, 0x1, PT ;  /* 0x000000010400780c */ /* 0x000fce0003f05070 */
[----:B------:R-:W-:Y:S06]  /*50e0*/  @!P1 BRA `(.L_x_42) ;  /* 0x00000000008c9947 */ /* 0x000fec0003800000 */
[----:B0-----:R-:W-:-:S05]  /*50f0*/  IMAD R15, R25, 0x4, R0 ;  /* 0x00000004190f7824 */ /* 0x001fca00078e0200 */
[----:B------:R-:W2:Y:S04]  /*5100*/  LDL R11, [R15+0x3c] ;  /* 0x00003c000f0b7983 */ /* 0x000ea80000100800 */
[----:B------:R-:W2:Y:S04]  /*5110*/  LDL.64 R4, [R15+0x30] ;  /* 0x000030000f047983 */ /* 0x000ea80000100a00 */
[----:B------:R0:W3:Y:S01]  /*5120*/  LDL R10, [R15+0x40] ;  /* 0x000040000f0a7983 */ /* 0x0000e20000100800 */
[----:B------:R-:W-:Y:S02]  /*5130*/  SHF.R.U32.HI R8, RZ, 0x2, R3 ;  /* 0x00000002ff087819 */ /* 0x000fe40000011603 */
[----:B------:R-:W-:-:S02]  /*5140*/  SHF.R.U32.HI R9, RZ, 0x2, R6 ;  /* 0x00000002ff097819 */ /* 0x000fc40000011606 */
[----:B------:R-:W-:Y:S01]  /*5150*/  LOP3.LUT R8, R8, R3, RZ, 0x3c, !PT ;  /* 0x0000000308087212 */ /* 0x000fe200078e3cff */
[----:B------:R-:W-:Y:S01]  /*5160*/  IMAD.SHL.U32 R3, R13, 0x10, RZ ;  /* 0x000000100d037824 */ /* 0x000fe200078e00ff */
[----:B------:R-:W-:Y:S01]  /*5170*/  LOP3.LUT R9, R9, R6, RZ, 0x3c, !PT ;  /* 0x0000000609097212 */ /* 0x000fe200078e3cff */
[----:B0-----:R-:W-:Y:S02]  /*5180*/  IMAD R15, R12, R23, R25 ;  /* 0x000000170c0f7224 */ /* 0x001fe400078e0219 */
[----:B------:R-:W-:Y:S02]  /*5190*/  IMAD.SHL.U32 R14, R8, 0x2, RZ ;  /* 0x00000002080e7824 */ /* 0x000fe400078e00ff */
[----:B------:R-:W-:-:S03]  /*51a0*/  VIADD R25, R25, 0x2 ;  /* 0x0000000219197836 */ /* 0x000fc60000000000 */
[----:B------:R-:W-:Y:S01]  /*51b0*/  LOP3.LUT R8, R8, R14, R3, 0x96, !PT ;  /* 0x0000000e08087212 */ /* 0x000fe200078e9603 */
[----:B------:R-:W-:-:S03]  /*51c0*/  IMAD.MOV.U32 R14, RZ, RZ, 0x2f800000 ;  /* 0x2f800000ff0e7424 */ /* 0x000fc600078e00ff */
[----:B------:R-:W-:Y:S01]  /*51d0*/  LOP3.LUT R3, R8, R13, RZ, 0x3c, !PT ;  /* 0x0000000d08037212 */ /* 0x000fe200078e3cff */
[----:B------:R-:W-:-:S04]  /*51e0*/  IMAD.SHL.U32 R8, R9, 0x2, RZ ;  /* 0x0000000209087824 */ /* 0x000fc800078e00ff */
[----:B------:R-:W-:-:S05]  /*51f0*/  IMAD.SHL.U32 R6, R3, 0x10, RZ ;  /* 0x0000001003067824 */ /* 0x000fca00078e00ff */
[----:B------:R-:W-:Y:S02]  /*5200*/  LOP3.LUT R6, R9, R8, R6, 0x96, !PT ;  /* 0x0000000809067212 */ /* 0x000fe400078e9606 */
[----:B------:R-:W0:Y:S02]  /*5210*/  LDC.64 R8, c[0x0][0x398] ;  /* 0x0000e600ff087b82 */ /* 0x000e240000000a00 */
[----:B------:R-:W-:Y:S02]  /*5220*/  LOP3.LUT R13, R6, R3, RZ, 0x3c, !PT ;  /* 0x00000003060d7212 */ /* 0x000fe400078e3cff */
[C---:B------:R-:W-:Y:S01]  /*5230*/  IADD3 R3, PT, PT, R2.reuse, 0x587c5, R3 ;  /* 0x000587c502037810 */ /* 0x040fe20007ffe003 */
[----:B------:R-:W-:-:S03]  /*5240*/  VIADD R2, R2, 0xb0f8a ;  /* 0x000b0f8a02027836 */ /* 0x000fc60000000000 */
[----:B------:R-:W-:Y:S01]  /*5250*/  I2FP.F32.U32 R3, R3 ;  /* 0x0000000300037245 */ /* 0x000fe20000201000 */
[----:B------:R-:W-:-:S04]  /*5260*/  IMAD.IADD R6, R13, 0x1, R2 ;  /* 0x000000010d067824 */ /* 0x000fc800078e0202 */
[----:B------:R-:W-:Y:S01]  /*5270*/  FFMA R3, R3, R14, 1.1641532182693481445e-10 ;  /* 0x2f00000003037423 */ /* 0x000fe2000000000e */
[----:B------:R-:W-:-:S05]  /*5280*/  I2FP.F32.U32 R6, R6 ;  /* 0x0000000600067245 */ /* 0x000fca0000201000 */
[----:B------:R-:W-:Y:S01]  /*5290*/  FFMA R6, R6, R14, 1.1641532182693481445e-10 ;  /* 0x2f00000006067423 */ /* 0x000fe2000000000e */
[----:B0-----:R-:W-:-:S04]  /*52a0*/  IMAD.WIDE R8, R15, 0x4, R8 ;  /* 0x000000040f087825 */ /* 0x001fc800078e0208 */
[----:B--2---:R-:W-:Y:S01]  /*52b0*/  FADD R11, -R4, R11 ;  /* 0x0000000b040b7221 */ /* 0x004fe20000000100 */
[----:B---3--:R-:W-:-:S03]  /*52c0*/  FADD R10, R10, -R5 ;  /* 0x800000050a0a7221 */ /* 0x008fc60000000000 */
[----:B------:R-:W-:Y:S01]  /*52d0*/  FFMA R11, R11, R3, R4 ;  /* 0x000000030b0b7223 */ /* 0x000fe20000000004 */
[----:B------:R-:W-:Y:S02]  /*52e0*/  IMAD.MOV.U32 R3, RZ, RZ, R7 ;  /* 0x000000ffff037224 */ /* 0x000fe400078e0007 */
[----:B------:R-:W-:Y:S02]  /*52f0*/  FFMA R5, R10, R6, R5 ;  /* 0x000000060a057223 */ /* 0x000fe40000000005 */
[----:B------:R1:W-:Y:S04]  /*5300*/  STG.E desc[UR8][R8.64], R11 ;  /* 0x0000000b08007986 */ /* 0x0003e8000c101908 */
[----:B------:R1:W-:Y:S02]  /*5310*/  STG.E desc[UR8][R8.64+0x4], R5 ;  /* 0x0000040508007986 */ /* 0x0003e4000c101908 */
.L_x_42:
[----:B------:R-:W-:Y:S05]  /*5320*/  @P0 EXIT ;  /* 0x000000000000094d */ /* 0x000fea0003800000 */
[----:B01----:R-:W-:Y:S01]  /*5330*/  IMAD R9, R25, 0x4, R0 ;  /* 0x0000000419097824 */ /* 0x003fe200078e0200 */
[----:B------:R-:W0:Y:S04]  /*5340*/  LDC.64 R4, c[0x0][0x398] ;  /* 0x0000e600ff047b82 */ /* 0x000e280000000a00 */
[----:B------:R-:W2:Y:S04]  /*5350*/  LDL R8, [R9+0x30] ;  /* 0x0000300009087983 */ /* 0x000ea80000100800 */
[----:B------:R-:W2:Y:S01]  /*5360*/  LDL R7, [R9+0x3c] ;  /* 0x00003c0009077983 */ /* 0x000ea20000100800 */
[----:B------:R-:W-:Y:S01]  /*5370*/  SHF.R.U32.HI R0, RZ, 0x2, R3 ;  /* 0x00000002ff007819 */ /* 0x000fe20000011603 */
[----:B------:R-:W-:-:S03]  /*5380*/  IMAD R23, R12, R23, R25 ;  /* 0x000000170c177224 */ /* 0x000fc600078e0219 */
[----:B------:R-:W-:Y:S01]  /*5390*/  LOP3.LUT R0, R0, R3, RZ, 0x3c, !PT ;  /* 0x0000000300007212 */ /* 0x000fe200078e3cff */
[----:B------:R-:W-:-:S04]  /*53a0*/  IMAD.SHL.U32 R3, R13, 0x10, RZ ;  /* 0x000000100d037824 */ /* 0x000fc800078e00ff */
[----:B------:R-:W-:-:S05]  /*53b0*/  IMAD.SHL.U32 R6, R0, 0x2, RZ ;  /* 0x0000000200067824 */ /* 0x000fca00078e00ff */
[----:B------:R-:W-:Y:S01]  /*53c0*/  LOP3.LUT R6, R0, R6, R3, 0x96, !PT ;  /* 0x0000000600067212 */ /* 0x000fe200078e9603 */
[----:B------:R-:W-:Y:S02]  /*53d0*/  IMAD.MOV.U32 R0, RZ, RZ, 0x2f800000 ;  /* 0x2f800000ff007424 */ /* 0x000fe400078e00ff */
[----:B0-----:R-:W-:Y:S01]  /*53e0*/  IMAD.WIDE R4, R23, 0x4, R4 ;  /* 0x0000000417047825 */ /* 0x001fe200078e0204 */
[----:B------:R-:W-:-:S04]  /*53f0*/  LOP3.LUT R13, R6, R13, RZ, 0x3c, !PT ;  /* 0x0000000d060d7212 */ /* 0x000fc800078e3cff */
[----:B------:R-:W-:-:S04]  /*5400*/  IADD3 R13, PT, PT, R2, 0x587c5, R13 ;  /* 0x000587c5020d7810 */ /* 0x000fc80007ffe00d */
[----:B------:R-:W-:-:S05]  /*5410*/  I2FP.F32.U32 R13, R13 ;  /* 0x0000000d000d7245 */ /* 0x000fca0000201000 */
[----:B------:R-:W-:Y:S01]  /*5420*/  FFMA R13, R13, R0, 1.1641532182693481445e-10 ;  /* 0x2f0000000d0d7423 */ /* 0x000fe20000000000 */
[----:B--2---:R-:W-:-:S04]  /*5430*/  FADD R7, -R8, R7 ;  /* 0x0000000708077221 */ /* 0x004fc80000000100 */
[----:B------:R-:W-:-:S05]  /*5440*/  FFMA R7, R13, R7, R8 ;  /* 0x000000070d077223 */ /* 0x000fca0000000008 */
[----:B------:R-:W-:Y:S01]  /*5450*/  STG.E desc[UR8][R4.64], R7 ;  /* 0x0000000704007986 */ /* 0x000fe2000c101908 */
[----:B------:R-:W-:Y:S05]  /*5460*/  EXIT ;  /* 0x000000000000794d */ /* 0x000fea0003800000 */
.L_x_43:
[----:B------:R-:W-:-:S00]  /*5470*/  BRA `(.L_x_43) ;  /* 0xfffffffc00fc7947 */ /* 0x000fc0000383ffff */
[----:B------:R-:W-:-:S00]  /*5480*/  NOP ;  /* 0x0000000000007918 */ /* 0x000fc00000000000 */
[----:B------:R-:W-:-:S00]  /*5490*/  NOP ;  /* 0x0000000000007918 */ /* 0x000fc00000000000 */
[----:B------:R-:W-:-:S00]  /*54a0*/  NOP ;  /* 0x0000000000007918 */ /* 0x000fc00000000000 */
[----:B------:R-:W-:-:S00]  /*54b0*/  NOP ;  /* 0x0000000000007918 */ /* 0x000fc00000000000 */
[----:B------:R-:W-:-:S00]  /*54c0*/  NOP ;  /* 0x0000000000007918 */ /* 0x000fc00000000000 */
[----:B------:R-:W-:-:S00]  /*54d0*/  NOP ;  /* 0x0000000000007918 */ /* 0x000fc00000000000 */
[----:B------:R-:W-:-:S00]  /*54e0*/  NOP ;  /* 0x0000000000007918 */ /* 0x000fc00000000000 */
[----:B------:R-:W-:-:S00]  /*54f0*/  NOP ;  /* 0x0000000000007918 */ /* 0x000fc00000000000 */
.L_x_71:


//--------------------- .text._Z17build_tree_kernelP7NodeGPUiij --------------------------
	.section	.text._Z17build_tree_kernelP7NodeGPUiij,"ax",@progbits
	.align	128
        .global         _Z17build_tree_kernelP7NodeGPUiij
        .type           _Z17build_tree_kernelP7NodeGPUiij,@function
        .size           _Z17build_tree_kernelP7NodeGPUiij,(.L_x_70 - _Z17build_tree_kernelP7NodeGPUiij)
        .other          _Z17build_tree_kernelP7NodeGPUiij,@"STO_CUDA_ENTRY STV_DEFAULT"
_Z17build_tree_kernelP7NodeGPUiij:
.text._Z17build_tree_kernelP7NodeGPUiij:
[----:B------:R-:W0:Y:S08]  /*0000*/  LDC R1, c[0x0][0x37c] ;  /* 0x0000df00ff017b82 */ /* 0x000e300000000800 */
[----:B------:R-:W1:Y:S01]  /*0010*/  LDC.64 R20, c[0x0][0x388] ;  /* 0x0000e200ff147b82 */ /* 0x000e620000000a00 */
[----:B------:R-:W-:Y:S01]  /*0020*/  HFMA2 R10, -RZ, RZ, 0.771484375, 0.21533203125 ;  /* 0x3a2c32e4ff0a7431 */ /* 0x000fe200000001ff */
[----:B------:R-:W2:Y:S01]  /*0030*/  S2R R11, SR_TID.X ;  /* 0x00000000000b7919 */ /* 0x000ea20000002100 */
[----:B0-----:R-:W-:-:S05]  /*0040*/  VIADD R1, R1, 0xffffffe0 ;  /* 0xffffffe001017836 */ /* 0x001fca0000000000 */
[----:B------:R-:W2:Y:S01]  /*0050*/  S2UR UR4, SR_CTAID.X ;  /* 0x00000000000479c3 */ /* 0x000ea20000002500 */
[----:B-1----:R-:W-:-:S04]  /*0060*/  I2FP.F32.S32 R0, R20 ;  /* 0x0000001400007245 */ /* 0x002fc80000201400 */
[C---:B------:R-:W-:Y:S01]  /*0070*/  FSETP.GEU.AND P0, PT, |R0|.reuse, 1.175494350822287508e-38, PT ;  /* 0x008000000000780b */ /* 0x040fe20003f0e200 */
[----:B------:R-:W-:-:S05]  /*0080*/  FMUL R3, |R0|, 16777216 ;  /* 0x4b80000000037820 */ /* 0x000fca0000400200 */
[----:B------:R-:W-:-:S05]  /*0090*/  FSEL R3, R3, |R0|, !P0 ;  /* 0x4000000003037208 */ /* 0x000fca0004000000 */
[----:B------:R-:W-:-:S05]  /*00a0*/  VIADD R2, R3, 0xc0cafb0d ;  /* 0xc0cafb0d03027836 */ /* 0x000fca0000000000 */
[----:B------:R-:W-:Y:S02]  /*00b0*/  LOP3.LUT R4, R2, 0xff800000, RZ, 0xc0, !PT ;  /* 0xff80000002047812 */ /* 0x000fe400078ec0ff */
[----:B------:R-:W-:-:S03]  /*00c0*/  FSEL R2, RZ, -24, P0 ;  /* 0xc1c00000ff027808 */ /* 0x000fc60000000000 */
[----:B------:R-:W-:-:S04]  /*00d0*/  IMAD.IADD R3, R3, 0x1, -R4 ;  /* 0x0000000103037824 */ /* 0x000fc800078e0a04 */
[C---:B------:R-:W-:Y:S01]  /*00e0*/  FADD R6, R3.reuse, 1 ;  /* 0x3f80000003067421 */ /* 0x040fe20000000000 */
[----:B------:R-:W-:Y:S01]  /*00f0*/  FADD R5, R3, -1 ;  /* 0xbf80000003057421 */ /* 0x000fe20000000000 */
[----:B------:R-:W-:-:S03]  /*0100*/  I2FP.F32.S32 R3, R4 ;  /* 0x0000000400037245 */ /* 0x000fc60000201400 */
[----:B------:R-:W-:Y:S01]  /*0110*/  FADD R7, R5, R5 ;  /* 0x0000000505077221 */ /* 0x000fe20000000000 */
[----:B------:R-:W0:Y:S01]  /*0120*/  MUFU.RCP R6, R6 ;  /* 0x0000000600067308 */ /* 0x000e220000001000 */
[----:B------:R-:W-:Y:S02]  /*0130*/  FFMA R3, R3, 1.1920928955078125e-07, R2 ;  /* 0x3400000003037823 */ /* 0x000fe40000000002 */
[----:B0-----:R-:W-:-:S04]  /*0140*/  FMUL R4, R6, R7 ;  /* 0x0000000706047220 */ /* 0x001fc80000400000 */
[----:B------:R-:W-:Y:S01]  /*0150*/  FADD R8, R5, -R4 ;  /* 0x8000000405087221 */ /* 0x000fe20000000000 */
[C---:B------:R-:W-:Y:S01]  /*0160*/  FMUL R7, R4.reuse, R4 ;  /* 0x0000000404077220 */ /* 0x040fe20000400000 */
[----:B------:R-:W-:Y:S02]  /*0170*/  FFMA R2, R4, 1.4426950216293334961, R3 ;  /* 0x3fb8aa3b04027823 */ /* 0x000fe40000000003 */
[----:B------:R-:W-:Y:S01]  /*0180*/  FADD R8, R8, R8 ;  /* 0x0000000808087221 */ /* 0x000fe20000000000 */
[----:B------:R-:W-:Y:S01]  /*0190*/  FFMA R10, R7, R10, 0.0032181653659790754318 ;  /* 0x3b52e7db070a7423 */ /* 0x000fe2000000000a */
[----:B------:R-:W-:Y:S02]  /*01a0*/  FADD R3, R3, -R2 ;  /* 0x8000000203037221 */ /* 0x000fe40000000000 */
[----:B------:R-:W-:Y:S01]  /*01b0*/  FFMA R5, R5, -R4, R8 ;  /* 0x8000000405057223 */ /* 0x000fe20000000008 */
[----:B------:R-:W-:Y:S01]  /*01c0*/  FFMA R10, R7, R10, 0.018033718690276145935 ;  /* 0x3c93bb73070a7423 */ /* 0x000fe2000000000a */
[----:B------:R-:W-:-:S02]  /*01d0*/  FFMA R8, R4, 1.4426950216293334961, R3 ;  /* 0x3fb8aa3b04087823 */ /* 0x000fc40000000003 */
[----:B------:R-:W-:Y:S01]  /*01e0*/  FMUL R5, R6, R5 ;  /* 0x0000000506057220 */ /* 0x000fe20000400000 */
[----:B------:R-:W-:-:S03]  /*01f0*/  FFMA R10, R7, R10, 0.12022458761930465698 ;  /* 0x3df6384f070a7423 */ /* 0x000fc6000000000a */
[----:B------:R-:W-:Y:S01]  /*0200*/  FFMA R3, R5, 1.4426950216293334961, R8 ;  /* 0x3fb8aa3b05037823 */ /* 0x000fe20000000008 */
[----:B------:R-:W-:Y:S01]  /*0210*/  FMUL R7, R7, R10 ;  /* 0x0000000a07077220 */ /* 0x000fe20000400000 */
[----:B------:R-:W-:Y:S01]  /*0220*/  VIADD R10, R21, 0x1 ;  /* 0x00000001150a7836 */ /* 0x000fe20000000000 */
[----:B------:R-:W2:Y:S01]  /*0230*/  LDC R8, c[0x0][0x360] ;  /* 0x0000d800ff087b82 */ /* 0x000ea20000000800 */
[----:B------:R-:W-:Y:S01]  /*0240*/  FFMA R6, R4, 1.9251366722983220825e-08, R3 ;  /* 0x32a55e3404067823 */ /* 0x000fe20000000003 */
[----:B------:R-:W-:-:S04]  /*0250*/  FMUL R3, R7, 3 ;  /* 0x4040000007037820 */ /* 0x000fc80000400000 */
[----:B------:R-:W-:-:S04]  /*0260*/  FFMA R3, R5, R3, R6 ;  /* 0x0000000305037223 */ /* 0x000fc80000000006 */
[----:B------:R-:W-:Y:S01]  /*0270*/  FFMA R7, R4, R7, R3 ;  /* 0x0000000704077223 */ /* 0x000fe20000000003 */
[----:B------:R-:W-:-:S03]  /*0280*/  I2FP.F32.S32 R3, R10 ;  /* 0x0000000a00037245 */ /* 0x000fc60000201400 */
[----:B------:R-:W-:-:S04]  /*0290*/  FADD R5, R2, R7 ;  /* 0x0000000702057221 */ /* 0x000fc80000000000 */
[----:B------:R-:W-:Y:S01]  /*02a0*/  FMUL R4, R3, R5 ;  /* 0x0000000503047220 */ /* 0x000fe20000400000 */
[----:B------:R-:W-:-:S03]  /*02b0*/  FADD R2, -R2, R5 ;  /* 0x0000000502027221 */ /* 0x000fc60000000100 */
[----:B------:R-:W0:Y:S01]  /*02c0*/  FRND R9, R4 ;  /* 0x0000000400097307 */ /* 0x000e220000201000 */
[----:B------:R-:W-:Y:S01]  /*02d0*/  FADD R2, R7, -R2 ;  /* 0x8000000207027221 */ /* 0x000fe20000000000 */
[C---:B------:R-:W-:Y:S01]  /*02e0*/  FFMA R5, R3.reuse, R5, -R4 ;  /* 0x0000000503057223 */ /* 0x040fe20000000804 */
[----:B------:R-:W-:Y:S01]  /*02f0*/  IMAD.MOV.U32 R7, RZ, RZ, 0x391fcb8e ;  /* 0x391fcb8eff077424 */ /* 0x000fe200078e00ff */
[C---:B------:R-:W-:Y:S02]  /*0300*/  FSETP.GT.AND P1, PT, |R4|.reuse, 152, PT ;  /* 0x431800000400780b */ /* 0x040fe40003f24200 */
[----:B------:R-:W-:Y:S01]  /*0310*/  FFMA R2, R3, R2, R5 ;  /* 0x0000000203027223 */ /* 0x000fe20000000005 */
[C---:B------:R-:W-:Y:S01]  /*0320*/  FSETP.GEU.AND P2, PT, R4.reuse, RZ, PT ;  /* 0x000000ff0400720b */ /* 0x040fe20003f4e000 */
[----:B------:R2:W1:Y:S01]  /*0330*/  F2I.NTZ R6, R4 ;  /* 0x0000000400067305 */ /* 0x0004620000203100 */
[----:B0-----:R-:W-:Y:S01]  /*0340*/  FADD R5, R4, -R9 ;  /* 0x8000000904057221 */ /* 0x001fe20000000000 */
[----:B------:R-:W-:Y:S01]  /*0350*/  FSETP.GT.AND P0, PT, R9, RZ, PT ;  /* 0x000000ff0900720b */ /* 0x000fe20003f04000 */
[----:B--2---:R-:W-:-:S02]  /*0360*/  IMAD R4, R8, UR4, R11 ;  /* 0x0000000408047c24 */ /* 0x004fc4000f8e020b */
[----:B------:R-:W-:-:S04]  /*0370*/  FADD R2, R2, R5 ;  /* 0x0000000502027221 */ /* 0x000fc80000000000 */
[----:B------:R-:W-:Y:S01]  /*0380*/  FFMA R5, R2, R7, 0.0013391353422775864601 ;  /* 0x3aaf85ed02057423 */ /* 0x000fe20000000007 */
[----:B------:R-:W-:Y:S02]  /*0390*/  SEL R7, RZ, 0x83000000, P0 ;  /* 0x83000000ff077807 */ /* 0x000fe40000000000 */
[----:B------:R-:W-:Y:S01]  /*03a0*/  ISETP.NE.AND P0, PT, R10, RZ, PT ;  /* 0x000000ff0a00720c */ /* 0x000fe20003f05270 */
[----:B------:R-:W-:-:S03]  /*03b0*/  FFMA R5, R2, R5, 0.0096188392490148544312 ;  /* 0x3c1d985602057423 */ /* 0x000fc60000000005 */
[----:B------:R-:W-:Y:S01]  /*03c0*/  ISETP.EQ.OR P0, PT, R20, 0x1, !P0 ;  /* 0x000000011400780c */ /* 0x000fe20004702670 */
[----:B------:R-:W-:-:S04]  /*03d0*/  FFMA R5, R2, R5, 0.055503588169813156128 ;  /* 0x3d6357bb02057423 */ /* 0x000fc80000000005 */
[----:B------:R-:W-:-:S04]  /*03e0*/  FFMA R5, R2, R5, 0.24022644758224487305 ;  /* 0x3e75fdec02057423 */ /* 0x000fc80000000005 */
[----:B------:R-:W-:-:S04]  /*03f0*/  FFMA R5, R2, R5, 0.69314718246459960938 ;  /* 0x3f31721802057423 */ /* 0x000fc80000000005 */
[----:B------:R-:W-:Y:S01]  /*0400*/  FFMA R5, R2, R5, 1 ;  /* 0x3f80000002057423 */ /* 0x000fe20000000005 */
[----:B------:R-:W-:Y:S01]  /*0410*/  VIADD R2, R7, 0x7f000000 ;  /* 0x7f00000007027836 */ /* 0x000fe20000000000 */
[----:B-1----:R-:W-:-:S03]  /*0420*/  LEA R7, R6, -R7, 0x17 ;  /* 0x8000000706077211 */ /* 0x002fc600078eb8ff */
[----:B------:R-:W-:Y:S01]  /*0430*/  FMUL R2, R5, R2 ;  /* 0x0000000205027220 */ /* 0x000fe20000400000 */
[----:B------:R-:W-:-:S03]  /*0440*/  IMAD.MOV.U32 R5, RZ, RZ, 0x3f800000 ;  /* 0x3f800000ff057424 */ /* 0x000fc600078e00ff */
[----:B------:R-:W-:Y:S01]  /*0450*/  FMUL R2, R2, R7 ;  /* 0x0000000702027220 */ /* 0x000fe20000400000 */
[----:B------:R-:W-:Y:S01]  /*0460*/  @P1 FSEL R2, RZ, +INF , !P2 ;  /* 0x7f800000ff021808 */ /* 0x000fe20005000000 */
[----:B------:R-:W-:Y:S06]  /*0470*/  @P0 BRA `(.L_x_44) ;  /* 0x0000000000600947 */ /* 0x000fec0003800000 */
[----:B------:R-:W-:-:S04]  /*0480*/  FSETP.NAN.AND P0, PT, |R3|, |R3|, PT ;  /* 0x400000030300720b */ /* 0x000fc80003f08200 */
[----:B------:R-:W-:-:S13]  /*0490*/  FSETP.NUM.AND P0, PT, |R0|, |R0|, !P0 ;  /* 0x400000000000720b */ /* 0x000fda0004707200 */
[----:B------:R-:W-:Y:S01]  /*04a0*/  @!P0 FADD R5, R0, R3 ;  /* 0x0000000300058221 */ /* 0x000fe20000000000 */
[----:B------:R-:W-:Y:S06]  /*04b0*/  @!P0 BRA `(.L_x_44) ;  /* 0x0000000000508947 */ /* 0x000fec0003800000 */
[----:B------:R-:W-:Y:S01]  /*04c0*/  FMUL R6, R3, 0.5 ;  /* 0x3f00000003067820 */ /* 0x000fe20000400000 */
[----:B------:R-:W-:Y:S02]  /*04d0*/  FSETP.NEU.AND P0, PT, |R0|, +INF , PT ;  /* 0x7f8000000000780b */ /* 0x000fe40003f0d200 */
[----:B------:R-:W-:-:S03]  /*04e0*/  ISETP.NE.AND P1, PT, R20, RZ, PT ;  /* 0x000000ff1400720c */ /* 0x000fc60003f25270 */
[----:B------:R-:W0:Y:S02]  /*04f0*/  FRND.TRUNC R6, R6 ;  /* 0x0000000600067307 */ /* 0x000e24000020d000 */
[----:B0-----:R-:W-:-:S04]  /*0500*/  FADD R8, R6, R6 ;  /* 0x0000000606087221 */ /* 0x001fc80000000000 */
[----:B------:R-:W-:-:S04]  /*0510*/  FADD R8, R3, -R8 ;  /* 0x8000000803087221 */ /* 0x000fc80000000000 */
[----:B------:R-:W-:Y:S05]  /*0520*/  @P0 BRA P1, `(.L_x_45) ;  /* 0x0000000000180947 */ /* 0x000fea0000800000 */
[----:B------:R-:W-:Y:S01]  /*0530*/  ISETP.GE.AND P1, PT, R21, -0x1, PT ;  /* 0xffffffff1500780c */ /* 0x000fe20003f26270 */
[----:B------:R-:W-:Y:S01]  /*0540*/  FADD R5, R0, R0 ;  /* 0x0000000000057221 */ /* 0x000fe20000000000 */
[----:B------:R-:W-:-:S11]  /*0550*/  FSETP.NEU.AND P0, PT, |R8|, 1, PT ;  /* 0x3f8000000800780b */ /* 0x000fd60003f0d200 */
[----:B------:R-:W-:-:S04]  /*0560*/  @!P1 LOP3.LUT R5, R5, 0x7f800000, RZ, 0x3c, !PT ;  /* 0x7f80000005059812 */ /* 0x000fc800078e3cff */
[----:B------:R-:W-:Y:S01]  /*0570*/  @P0 LOP3.LUT R5, R5, 0x7fffffff, RZ, 0xc0, !PT ;  /* 0x7fffffff05050812 */ /* 0x000fe200078ec0ff */
[----:B------:R-:W-:Y:S06]  /*0580*/  BRA `(.L_x_44) ;  /* 0x00000000001c7947 */ /* 0x000fec0003800000 */
.L_x_45:
[----:B------:R-:W-:Y:S02]  /*0590*/  FSETP.NEU.AND P0, PT, |R3|, +INF , PT ;  /* 0x7f8000000300780b */ /* 0x000fe40003f0d200 */
[----:B------:R-:W-:-:S13]  /*05a0*/  ISETP.EQ.AND P1, PT, R20, -0x1, PT ;  /* 0xffffffff1400780c */ /* 0x000fda0003f22270 */
[----:B------:R-:W-:Y:S05]  /*05b0*/  @!P0 BRA P1, `(.L_x_44) ;  /* 0x0000000000108947 */ /* 0x000fea0000800000 */
[----:B------:R-:W-:Y:S01]  /*05c0*/  ISETP.GT.AND P0, PT, R20, -0x1, PT ;  /* 0xffffffff1400780c */ /* 0x000fe20003f04270 */
[----:B------:R-:W-:-:S12]  /*05d0*/  IMAD.MOV.U32 R5, RZ, RZ, R2 ;  /* 0x000000ffff057224 */ /* 0x000fd800078e0002 */
[----:B------:R-:W-:-:S04]  /*05e0*/  @!P0 FSETP.NEU.AND P1, PT, |R8|, 1, PT ;  /* 0x3f8000000800880b */ /* 0x000fc80003f2d200 */
[----:B------:R-:W-:-:S09]  /*05f0*/  @!P0 FSEL R5, R2, -R2, P1 ;  /* 0x8000000202058208 */ /* 0x000fd20000800000 */
.L_x_44:
[----:B------:R-:W-:Y:S02]  /*0600*/  VIADD R20, R20, 0xffffffff ;  /* 0xffffffff14147836 */ /* 0x000fe40000000000 */
[----:B------:R-:W-:-:S03]  /*0610*/  FADD R0, R5, -1 ;  /* 0xbf80000005007421 */ /* 0x000fc60000000000 */
[----:B------:R-:W-:-:S04]  /*0620*/  I2FP.F32.S32 R3, R20 ;  /* 0x0000001400037245 */ /* 0x000fc80000201400 */
[----:B------:R-:W0:Y:S08]  /*0630*/  MUFU.RCP R2, R3 ;  /* 0x0000000300027308 */ /* 0x000e300000001000 */
[----:B------:R-:W1:Y:S01]  /*0640*/  FCHK P0, R0, R3 ;  /* 0x0000000300007302 */ /* 0x000e620000000000 */
[----:B0-----:R-:W-:-:S04]  /*0650*/  FFMA R7, -R3, R2, 1 ;  /* 0x3f80000003077423 */ /* 0x001fc80000000102 */
[----:B------:R-:W-:-:S04]  /*0660*/  FFMA R7, R2, R7, R2 ;  /* 0x0000000702077223 */ /* 0x000fc80000000002 */
[----:B------:R-:W-:-:S04]  /*0670*/  FFMA R2, R0, R7, RZ ;  /* 0x0000000700027223 */ /* 0x000fc800000000ff */
[----:B------:R-:W-:-:S04]  /*0680*/  FFMA R5, -R3, R2, R0 ;  /* 0x0000000203057223 */ /* 0x000fc80000000100 */
[----:B------:R-:W-:Y:S01]  /*0690*/  FFMA R2, R7, R5, R2 ;  /* 0x0000000507027223 */ /* 0x000fe20000000002 */
[----:B-1----:R-:W-:Y:S06]  /*06a0*/  @!P0 BRA `(.L_x_46) ;  /* 0x00000000000c8947 */ /* 0x002fec0003800000 */
[----:B------:R-:W-:-:S07]  /*06b0*/  MOV R2, 0x6d0 ;  /* 0x000006d000027802 */ /* 0x000fce0000000f00 */
[----:B------:R-:W-:Y:S05]  /*06c0*/  CALL.REL.NOINC `($__internal_0_$__cuda_sm3x_div_rn_noftz_f32_slowpath) ;  /* 0x0000002800a87944 */ /* 0x000fea0003c00000 */
[----:B------:R-:W-:-:S07]  /*06d0*/  MOV R2, R0 ;  /* 0x0000000000027202 */ /* 0x000fce0000000f00 */
.L_x_46:
[----:B------:R-:W0:Y:S02]  /*06e0*/  F2I.TRUNC.NTZ R3, R2 ;  /* 0x0000000200037305 */ /* 0x000e24000020f100 */
[----:B0-----:R-:W-:-:S13]  /*06f0*/  ISETP.GE.AND P0, PT, R4, R3, PT ;  /* 0x000000030400720c */ /* 0x001fda0003f06270 */
[----:B------:R-:W-:Y:S05]  /*0700*/  @P0 EXIT ;  /* 0x000000000000094d */ /* 0x000fea0003800000 */
[----:B------:R-:W0:Y:S01]  /*0710*/  LDC R6, c[0x0][0x388] ;  /* 0x0000e200ff067b82 */ /* 0x000e220000000800 */
[C---:B------:R-:W-:Y:S01]  /*0720*/  VIADD R21, R4.reuse, 0xffffffff ;  /* 0xffffffff04157836 */ /* 0x040fe20000000000 */
[----:B------:R-:W-:Y:S01]  /*0730*/  ISETP.NE.AND P0, PT, R4, RZ, PT ;  /* 0x000000ff0400720c */ /* 0x000fe20003f05270 */
[----:B------:R-:W1:Y:S01]  /*0740*/  LDCU.64 UR6, c[0x0][0x358] ;  /* 0x00006b00ff0677ac */ /* 0x000e620008000a00 */
[----:B------:R-:W-:Y:S02]  /*0750*/  BSSY.RECONVERGENT B0, `(.L_x_47) ;  /* 0x0000028000007945 */ /* 0x000fe40003800200 */
[----:B------:R-:W-:-:S09]  /*0760*/  IABS R7, R21 ;  /* 0x0000001500077213 */ /* 0x000fd20000000000 */
[----:B------:R-:W2:Y:S01]  /*0770*/  @!P0 LDC.64 R10, c[0x0][0x380] ;  /* 0x0000e000ff0a8b82 */ /* 0x000ea20000000a00 */
[----:B0-----:R-:W-:-:S04]  /*0780*/  IABS R8, R6 ;  /* 0x0000000600087213 */ /* 0x001fc80000000000 */
[----:B------:R-:W0:Y:S08]  /*0790*/  I2F.RP R0, R8 ;  /* 0x0000000800007306 */ /* 0x000e300000209400 */
[----:B0-----:R-:W0:Y:S02]  /*07a0*/  MUFU.RCP R0, R0 ;  /* 0x0000000000007308 */ /* 0x001e240000001000 */
[----:B0-----:R-:W-:-:S06]  /*07b0*/  VIADD R2, R0, 0xffffffe ;  /* 0x0ffffffe00027836 */ /* 0x001fcc0000000000 */
[----:B------:R0:W3:Y:S02]  /*07c0*/  F2I.FTZ.U32.TRUNC.NTZ R3, R2 ;  /* 0x0000000200037305 */ /* 0x0000e4000021f000 */
[----:B0-----:R-:W-:Y:S02]  /*07d0*/  HFMA2 R2, -RZ, RZ, 0, 0 ;  /* 0x00000000ff027431 */ /* 0x001fe400000001ff */
[----:B---3--:R-:W-:-:S04]  /*07e0*/  IMAD.MOV R5, RZ, RZ, -R3 ;  /* 0x000000ffff057224 */ /* 0x008fc800078e0a03 */
[----:B------:R-:W-:-:S04]  /*07f0*/  IMAD R5, R5, R8, RZ ;  /* 0x0000000805057224 */ /* 0x000fc800078e02ff */
[----:B------:R-:W-:-:S04]  /*0800*/  IMAD.HI.U32 R3, R3, R5, R2 ;  /* 0x0000000503037227 */ /* 0x000fc800078e0002 */
[----:B------:R-:W-:-:S04]  /*0810*/  IMAD.MOV.U32 R5, RZ, RZ, R7 ;  /* 0x000000ffff057224 */ /* 0x000fc800078e0007 */
[----:B------:R-:W-:-:S04]  /*0820*/  IMAD.HI.U32 R0, R3, R5, RZ ;  /* 0x0000000503007227 */ /* 0x000fc800078e00ff */
[----:B------:R-:W-:-:S04]  /*0830*/  IMAD.MOV R3, RZ, RZ, -R0 ;  /* 0x000000ffff037224 */ /* 0x000fc800078e0a00 */
[C---:B------:R-:W-:Y:S02]  /*0840*/  IMAD R5, R8.reuse, R3, R5 ;  /* 0x0000000308057224 */ /* 0x040fe400078e0205 */
[----:B------:R-:W0:Y:S03]  /*0850*/  LDC.64 R2, c[0x0][0x380] ;  /* 0x0000e000ff027b82 */ /* 0x000e260000000a00 */
[----:B------:R-:W-:-:S13]  /*0860*/  ISETP.GT.U32.AND P1, PT, R8, R5, PT ;  /* 0x000000050800720c */ /* 0x000fda0003f24070 */
[----:B------:R-:W-:Y:S01]  /*0870*/  @!P1 IMAD.IADD R5, R5, 0x1, -R8 ;  /* 0x0000000105059824 */ /* 0x000fe200078e0a08 */
[----:B------:R-:W-:Y:S02]  /*0880*/  @!P1 IADD3 R0, PT, PT, R0, 0x1, RZ ;  /* 0x0000000100009810 */ /* 0x000fe40007ffe0ff */
[----:B------:R-:W-:Y:S02]  /*0890*/  ISETP.NE.AND P1, PT, R6, RZ, PT ;  /* 0x000000ff0600720c */ /* 0x000fe40003f25270 */
[----:B------:R-:W-:Y:S02]  /*08a0*/  ISETP.GE.U32.AND P3, PT, R5, R8, PT ;  /* 0x000000080500720c */ /* 0x000fe40003f66070 */
[----:B------:R-:W-:Y:S01]  /*08b0*/  LOP3.LUT R5, R21, R6, RZ, 0x3c, !PT ;  /* 0x0000000615057212 */ /* 0x000fe200078e3cff */
[----:B0-----:R-:W-:-:S03]  /*08c0*/  IMAD.WIDE R2, R4, 0xc, R2 ;  /* 0x0000000c04027825 */ /* 0x001fc600078e0202 */
[----:B------:R-:W-:Y:S01]  /*08d0*/  ISETP.GE.AND P2, PT, R5, RZ, PT ;  /* 0x000000ff0500720c */ /* 0x000fe20003f46270 */
[----:B------:R-:W-:-:S06]  /*08e0*/  HFMA2 R5, -RZ, RZ, 0, 0 ;  /* 0x00000000ff057431 */ /* 0x000fcc00000001ff */
[----:B------:R-:W-:Y:S01]  /*08f0*/  @P3 VIADD R0, R0, 0x1 ;  /* 0x0000000100003836 */ /* 0x000fe20000000000 */
[----:B------:R-:W-:-:S03]  /*0900*/  ISETP.GE.AND P3, PT, R4, 0x1, PT ;  /* 0x000000010400780c */ /* 0x000fc60003f66270 */
[----:B------:R-:W-:-:S04]  /*0910*/  IMAD.MOV.U32 R7, RZ, RZ, R0 ;  /* 0x000000ffff077224 */ /* 0x000fc800078e0000 */
[----:B------:R-:W-:Y:S01]  /*0920*/  @!P2 IMAD.MOV R7, RZ, RZ, -R7 ;  /* 0x000000ffff07a224 */ /* 0x000fe200078e0a07 */
[----:B------:R-:W-:-:S05]  /*0930*/  @!P1 LOP3.LUT R7, RZ, R6, RZ, 0x33, !PT ;  /* 0x00000006ff079212 */ /* 0x000fca00078e33ff */
[----:B-12---:R-:W-:Y:S05]  /*0940*/  @!P3 BRA `(.L_x_48) ;  /* 0x000000000020b947 */ /* 0x006fea0003800000 */
[----:B------:R-:W0:Y:S01]  /*0950*/  LDC R9, c[0x0][0x388] ;  /* 0x0000e200ff097b82 */ /* 0x000e220000000800 */
[----:B------:R-:W-:Y:S02]  /*0960*/  IMAD.MOV.U32 R5, RZ, RZ, RZ ;  /* 0x000000ffff057224 */ /* 0x000fe400078e00ff */
[----:B------:R-:W-:-:S07]  /*0970*/  IMAD.MOV.U32 R0, RZ, RZ, 0x1 ;  /* 0x00000001ff007424 */ /* 0x000fce00078e00ff */
.L_x_49:
[----:B------:R-:W-:Y:S01]  /*0980*/  IMAD.IADD R4, R4, 0x1, -R0 ;  /* 0x0000000104047824 */ /* 0x000fe200078e0a00 */
[----:B------:R-:W-:Y:S01]  /*0990*/  IADD3 R5, PT, PT, R5, 0x1, RZ ;  /* 0x0000000105057810 */ /* 0x000fe20007ffe0ff */
[----:B0-----:R-:W-:-:S05]  /*09a0*/  IMAD R0, R0, R9, RZ ;  /* 0x0000000900007224 */ /* 0x001fca00078e02ff */
[----:B------:R-:W-:-:S13]  /*09b0*/  ISETP.GE.AND P1, PT, R4, R0, PT ;  /* 0x000000000400720c */ /* 0x000fda0003f26270 */
[----:B------:R-:W-:Y:S05]  /*09c0*/  @P1 BRA `(.L_x_49) ;  /* 0xfffffffc00ec1947 */ /* 0x000fea000383ffff */
.L_x_48:
[----:B------:R-:W-:Y:S05]  /*09d0*/  BSYNC.RECONVERGENT B0 ;  /* 0x0000000000007941 */ /* 0x000fea0003800200 */
.L_x_47:
[----:B------:R0:W-:Y:S04]  /*09e0*/  STG.E desc[UR6][R2.64], R5 ;  /* 0x0000000502007986 */ /* 0x0001e8000c101906 */
[----:B------:R0:W-:Y:S04]  /*09f0*/  STG.E desc[UR6][R2.64+0x4], R7 ;  /* 0x0000040702007986 */ /* 0x0001e8000c101906 */
[----:B------:R0:W-:Y:S01]  /*0a00*/  @!P0 STG.E desc[UR6][R10.64+0x8], RZ ;  /* 0x000008ff0a008986 */ /* 0x0001e2000c101906 */
[----:B------:R-:W-:Y:S05]  /*0a10*/  @!P0 EXIT ;  /* 0x000000000000894d */ /* 0x000fea0003800000 */
[----:B------:R-:W1:Y:S01]  /*0a20*/  LDCU UR4, c[0x0][0x390] ;  /* 0x00007200ff0477ac */ /* 0x000e620008000800 */
[----:B------:R-:W-:Y:S01]  /*0a30*/  ISETP.GE.AND P0, PT, R6, 0x1, PT ;  /* 0x000000010600780c */ /* 0x000fe20003f06270 */
[----:B-1----:R-:W-:-:S05]  /*0a40*/  VIADD R0, R7, UR4 ;  /* 0x0000000407007c36 */ /* 0x002fca0008000000 */
[----:B------:R-:W-:-:S05]  /*0a50*/  LOP3.LUT R0, R0, 0xaad26b49, RZ, 0x3c, !PT ;  /* 0xaad26b4900007812 */ /* 0x000fca00078e3cff */
[----:B------:R-:W-:-:S04]  /*0a60*/  IMAD R23, R0, 0x4182bed5, RZ ;  /* 0x4182bed500177824 */ /* 0x000fc800078e02ff */
[C---:B------:R-:W-:Y:S01]  /*0a70*/  VIADD R24, R23.reuse, 0x75bcd15 ;  /* 0x075bcd1517187836 */ /* 0x040fe20000000000 */
[C---:B------:R-:W-:Y:S01]  /*0a80*/  LOP3.LUT R22, R23.reuse, 0x159a55e5, RZ, 0x3c, !PT ;  /* 0x159a55e517167812 */ /* 0x040fe200078e3cff */
[----:B------:R-:W-:Y:S01]  /*0a90*/  VIADD R0, R23, 0x583f19 ;  /* 0x00583f1917007836 */ /* 0x000fe20000000000 */
[----:B------:R-:W-:Y:S06]  /*0aa0*/  @!P0 BRA `(.L_x_50) ;  /* 0x0000000400348947 */ /* 0x000fec0003800000 */
[C---:B------:R-:W-:Y:S02]  /*0ab0*/  ISETP.GE.U32.AND P0, PT, R6.reuse, 0x10, PT ;  /* 0x000000100600780c */ /* 0x040fe40003f06070 */
[----:B------:R-:W-:Y:S02]  /*0ac0*/  LOP3.LUT R27, R6, 0xf, RZ, 0xc0, !PT ;  /* 0x0000000f061b7812 */ /* 0x000fe400078ec0ff */
[----:B------:R-:W-:Y:S02]  /*0ad0*/  MOV R26, RZ ;  /* 0x000000ff001a7202 */ /* 0x000fe40000000f00 */
[----:B------:R-:W-:-:S07]  /*0ae0*/  ISETP.NE.AND P1, PT, R27, RZ, PT ;  /* 0x000000ff1b00720c */ /* 0x000fce0003f25270 */
[----:B------:R-:W-:Y:S06]  /*0af0*/  @!P0 BRA `(.L_x_51) ;  /* 0x0000000000688947 */ /* 0x000fec0003800000 */
[----:B------:R-:W-:Y:S01]  /*0b00*/  LOP3.LUT R26, R6, 0x7ffffff0, RZ, 0xc0, !PT ;  /* 0x7ffffff0061a7812 */ /* 0x000fe200078ec0ff */
[----:B------:R-:W-:Y:S02]  /*0b10*/  VIADD R25, R1, 0x20 ;  /* 0x0000002001197836 */ /* 0x000fe40000000000 */
[----:B------:R-:W-:-:S07]  /*0b20*/  IMAD.MOV.U32 R4, RZ, RZ, RZ ;  /* 0x000000ffff047224 */ /* 0x000fce00078e00ff */
.L_x_52:
[C---:B0-----:R-:W-:Y:S01]  /*0b30*/  VIADD R5, R4.reuse, 0x1 ;  /* 0x0000000104057836 */ /* 0x041fe20000000000 */
[C---:B------:R-:W-:Y:S01]  /*0b40*/  IADD3 R6, PT, PT, R4.reuse, 0x2, RZ ;  /* 0x0000000204067810 */ /* 0x040fe20007ffe0ff */
[C---:B------:R-:W-:Y:S01]  /*0b50*/  VIADD R7, R4.reuse, 0x3 ;  /* 0x0000000304077836 */ /* 0x040fe20000000000 */
[C---:B------:R-:W-:Y:S01]  /*0b60*/  IADD3 R17, PT, PT, R4.reuse, 0x5, RZ ;  /* 0x0000000504117810 */ /* 0x040fe20007ffe0ff */
[C---:B------:R-:W-:Y:S01]  /*0b70*/  VIADD R16, R4.reuse, 0x4 ;  /* 0x0000000404107836 */ /* 0x040fe20000000000 */
[C---:B------:R-:W-:Y:S01]  /*0b80*/  IADD3 R11, PT, PT, R4.reuse, 0xb, RZ ;  /* 0x0000000b040b7810 */ /* 0x040fe20007ffe0ff */
[C---:B------:R-:W-:Y:S01]  /*0b90*/  VIADD R18, R4.reuse, 0x6 ;  /* 0x0000000604127836 */ /* 0x040fe20000000000 */
[C---:B------:R-:W-:Y:S01]  /*0ba0*/  IADD3 R15, PT, PT, R4.reuse, 0xf, RZ ;  /* 0x0000000f040f7810 */ /* 0x040fe20007ffe0ff */
[C---:B------:R-:W-:Y:S01]  /*0bb0*/  VIADD R19, R4.reuse, 0x7 ;  /* 0x0000000704137836 */ /* 0x040fe20000000000 */
[----:B------:R0:W-:Y:S01]  /*0bc0*/  STL.128 [R25+-0x20], R4 ;  /* 0xffffe00419007387 */ /* 0x0001e20000100c00 */
[----:B------:R-:W-:-:S02]  /*0bd0*/  VIADD R8, R4, 0x8 ;  /* 0x0000000804087836 */ /* 0x000fc40000000000 */
[C---:B------:R-:W-:Y:S01]  /*0be0*/  VIADD R9, R4.reuse, 0x9 ;  /* 0x0000000904097836 */ /* 0x040fe20000000000 */
[----:B------:R-:W-:Y:S01]  /*0bf0*/  STL.128 [R25+-0x10], R16 ;  /* 0xfffff01019007387 */ /* 0x000fe20000100c00 */
[C---:B------:R-:W-:Y:S02]  /*0c00*/  VIADD R10, R4.reuse, 0xa ;  /* 0x0000000a040a7836 */ /* 0x040fe40000000000 */
[C---:B------:R-:W-:Y:S02]  /*0c10*/  VIADD R12, R4.reuse, 0xc ;  /* 0x0000000c040c7836 */ /* 0x040fe40000000000 */
[C---:B------:R-:W-:Y:S01]  /*0c20*/  VIADD R13, R4.reuse, 0xd ;  /* 0x0000000d040d7836 */ /* 0x040fe20000000000 */
[----:B------:R-:W-:Y:S01]  /*0c30*/  STL.128 [R25], R8 ;  /* 0x0000000819007387 */ /* 0x000fe20000100c00 */
[C---:B------:R-:W-:Y:S02]  /*0c40*/  VIADD R14, R4.reuse, 0xe ;  /* 0x0000000e040e7836 */ /* 0x040fe40000000000 */
[----:B0-----:R-:W-:-:S03]  /*0c50*/  VIADD R4, R4, 0x10 ;  /* 0x0000001004047836 */ /* 0x001fc60000000000 */
[----:B------:R0:W-:Y:S02]  /*0c60*/  STL.128 [R25+0x10], R12 ;  /* 0x0000100c19007387 */ /* 0x0001e40000100c00 */
[----:B------:R-:W-:Y:S01]  /*0c70*/  ISETP.NE.AND P0, PT, R4, R26, PT ;  /* 0x0000001a0400720c */ /* 0x000fe20003f05270 */
[----:B0-----:R-:W-:-:S12]  /*0c80*/  VIADD R25, R25, 0x40 ;  /* 0x0000004019197836 */ /* 0x001fd80000000000 */
[----:B------:R-:W-:Y:S05]  /*0c90*/  @P0 BRA `(.L_x_52) ;  /* 0xfffffffc00a40947 */ /* 0x000fea000383ffff */
.L_x_51:
[----:B------:R-:W-:Y:S05]  /*0ca0*/  @!P1 BRA `(.L_x_50) ;  /* 0x0000000000b49947 */ /* 0x000fea0003800000 */
[----:B------:R-:W1:Y:S01]  /*0cb0*/  LDCU UR4, c[0x0][0x388] ;  /* 0x00007100ff0477ac */ /* 0x000e620008000800 */
[----:B------:R-:W-:Y:S01]  /*0cc0*/  ISETP.GE.U32.AND P0, PT, R27, 0x8, PT ;  /* 0x000000081b00780c */ /* 0x000fe20003f06070 */
[----:B-1----:R-:W-:-:S04]  /*0cd0*/  ULOP3.LUT UR5, UR4, 0x7, URZ, 0xc0, !UPT ;  /* 0x0000000704057892 */ /* 0x002fc8000f8ec0ff */
[----:B------:R-:W-:-:S08]  /*0ce0*/  UISETP.NE.AND UP0, UPT, UR5, URZ, UPT ;  /* 0x000000ff0500728c */ /* 0x000fd0000bf05270 */
[----:B------:R-:W-:Y:S05]  /*0cf0*/  @!P0 BRA `(.L_x_53) ;  /* 0x0000000000448947 */ /* 0x000fea0003800000 */
[C---:B0-----:R-:W-:Y:S01]  /*0d00*/  LEA R5, R26.reuse, R1, 0x2 ;  /* 0x000000011a057211 */ /* 0x041fe200078e10ff */
[C---:B------:R-:W-:Y:S01]  /*0d10*/  VIADD R4, R26.reuse, 0x1 ;  /* 0x000000011a047836 */ /* 0x040fe20000000000 */
[C---:B------:R-:W-:Y:S01]  /*0d20*/  IADD3 R10, PT, PT, R26.reuse, 0x4, RZ ;  /* 0x000000041a0a7810 */ /* 0x040fe20007ffe0ff */
[C---:B------:R-:W-:Y:S02]  /*0d30*/  VIADD R6, R26.reuse, 0x2 ;  /* 0x000000021a067836 */ /* 0x040fe40000000000 */
[C---:B------:R-:W-:Y:S01]  /*0d40*/  VIADD R8, R26.reuse, 0x3 ;  /* 0x000000031a087836 */ /* 0x040fe20000000000 */
[----:B------:R-:W-:Y:S01]  /*0d50*/  STL [R5+0x4], R4 ;  /* 0x0000040405007387 */ /* 0x000fe20000100800 */
[C---:B------:R-:W-:Y:S02]  /*0d60*/  VIADD R12, R26.reuse, 0x5 ;  /* 0x000000051a0c7836 */ /* 0x040fe40000000000 */
[C---:B------:R-:W-:Y:S01]  /*0d70*/  VIADD R14, R26.reuse, 0x6 ;  /* 0x000000061a0e7836 */ /* 0x040fe20000000000 */
[----:B------:R-:W-:Y:S01]  /*0d80*/  STL [R5+0x8], R6 ;  /* 0x0000080605007387 */ /* 0x000fe20000100800 */
[----:B------:R-:W-:-:S03]  /*0d90*/  VIADD R16, R26, 0x7 ;  /* 0x000000071a107836 */ /* 0x000fc60000000000 */
[----:B------:R-:W-:Y:S04]  /*0da0*/  STL [R5+0xc], R8 ;  /* 0x00000c0805007387 */ /* 0x000fe80000100800 */
[----:B------:R-:W-:Y:S04]  /*0db0*/  STL [R5+0x10], R10 ;  /* 0x0000100a05007387 */ /* 0x000fe80000100800 */
[----:B------:R-:W-:Y:S04]  /*0dc0*/  STL [R5+0x14], R12 ;  /* 0x0000140c05007387 */ /* 0x000fe80000100800 */
[----:B------:R-:W-:Y:S04]  /*0dd0*/  STL [R5+0x18], R14 ;  /* 0x0000180e05007387 */ /* 0x000fe80000100800 */
[----:B------:R-:W-:Y:S04]  /*0de0*/  STL [R5+0x1c], R16 ;  /* 0x00001c1005007387 */ /* 0x000fe80000100800 */
[----:B------:R0:W-:Y:S02]  /*0df0*/  STL [R5], R26 ;  /* 0x0000001a05007387 */ /* 0x0001e40000100800 */
[----:B0-----:R-:W-:-:S07]  /*0e00*/  IADD3 R26, PT, PT, R26, 0x8, RZ ;  /* 0x000000081a1a7810 */ /* 0x001fce0007ffe0ff */
.L_x_53:
[----:B------:R-:W-:Y:S05]  /*0e10*/  BRA.U !UP0, `(.L_x_50) ;  /* 0x0000000108587547 */ /* 0x000fea000b800000 */
[----:B------:R-:W-:Y:S02]  /*0e20*/  UISETP.GE.U32.AND UP0, UPT, UR5, 0x4, UPT ;  /* 0x000000040500788c */ /* 0x000fe4000bf06070 */
[----:B------:R-:W-:-:S04]  /*0e30*/  ULOP3.LUT UR4, UR4, 0x3, URZ, 0xc0, !UPT ;  /* 0x0000000304047892 */ /* 0x000fc8000f8ec0ff */
[----:B------:R-:W-:-:S03]  /*0e40*/  UISETP.NE.AND UP1, UPT, UR4, URZ, UPT ;  /* 0x000000ff0400728c */ /* 0x000fc6000bf25270 */
[----:B------:R-:W-:Y:S08]  /*0e50*/  BRA.U !UP0, `(.L_x_54) ;  /* 0x0000000108247547 */ /* 0x000ff0000b800000 */
[C---:B0-----:R-:W-:Y:S01]  /*0e60*/  IMAD R5, R26.reuse, 0x4, R1 ;  /* 0x000000041a057824 */ /* 0x041fe200078e0201 */
[C---:B------:R-:W-:Y:S01]  /*0e70*/  IADD3 R8, PT, PT, R26.reuse, 0x3, RZ ;  /* 0x000000031a087810 */ /* 0x040fe20007ffe0ff */
[C---:B------:R-:W-:Y:S02]  /*0e80*/  VIADD R4, R26.reuse, 0x1 ;  /* 0x000000011a047836 */ /* 0x040fe40000000000 */
[C---:B------:R-:W-:Y:S01]  /*0e90*/  VIADD R6, R26.reuse, 0x2 ;  /* 0x000000021a067836 */ /* 0x040fe20000000000 */
[----:B------:R0:W-:Y:S04]  /*0ea0*/  STL [R5], R26 ;  /* 0x0000001a05007387 */ /* 0x0001e80000100800 */
[----:B------:R1:W-:Y:S04]  /*0eb0*/  STL [R5+0x4], R4 ;  /* 0x0000040405007387 */ /* 0x0003e80000100800 */
[----:B------:R1:W-:Y:S01]  /*0ec0*/  STL [R5+0x8], R6 ;  /* 0x0000080605007387 */ /* 0x0003e20000100800 */
[----:B0-----:R-:W-:-:S03]  /*0ed0*/  VIADD R26, R26, 0x4 ;  /* 0x000000041a1a7836 */ /* 0x001fc60000000000 */
[----:B------:R1:W-:Y:S04]  /*0ee0*/  STL [R5+0xc], R8 ;  /* 0x00000c0805007387 */ /* 0x0003e80000100800 */
.L_x_54:
[----:B------:R-:W-:Y:S05]  /*0ef0*/  BRA.U !UP1, `(.L_x_50) ;  /* 0x0000000109207547 */ /* 0x000fea000b800000 */
[----:B01----:R-:W-:Y:S01]  /*0f00*/  IMAD R5, R26, 0x4, R1 ;  /* 0x000000041a057824 */ /* 0x003fe200078e0201 */
[----:B------:R-:W-:-:S12]  /*0f10*/  UIADD3 UR4, UPT, UPT, -UR4, URZ, URZ ;  /* 0x000000ff04047290 */ /* 0x000fd8000fffe1ff */
.L_x_55:
[----:B------:R-:W-:Y:S01]  /*0f20*/  UIADD3 UR4, UPT, UPT, UR4, 0x1, URZ ;  /* 0x0000000104047890 */ /* 0x000fe2000fffe0ff */
[----:B------:R0:W-:Y:S03]  /*0f30*/  STL [R5], R26 ;  /* 0x0000001a05007387 */ /* 0x0001e60000100800 */
[----:B------:R-:W-:Y:S01]  /*0f40*/  UISETP.NE.AND UP0, UPT, UR4, URZ, UPT ;  /* 0x000000ff0400728c */ /* 0x000fe2000bf05270 */
[----:B0-----:R-:W-:Y:S02]  /*0f50*/  VIADD R26, R26, 0x1 ;  /* 0x000000011a1a7836 */ /* 0x001fe40000000000 */
[----:B------:R-:W-:-:S06]  /*0f60*/  VIADD R5, R5, 0x4 ;  /* 0x0000000405057836 */ /* 0x000fcc0000000000 */
[----:B------:R-:W-:Y:S05]  /*0f70*/  BRA.U UP0, `(.L_x_55) ;  /* 0xfffffffd00e87547 */ /* 0x000fea000b83ffff */
.L_x_50:
[----:B0-----:R-:W0:Y:S02]  /*0f80*/  LDC R10, c[0x0][0x388] ;  /* 0x0000e200ff0a7b82 */ /* 0x001e240000000800 */
[----:B0-----:R-:W-:-:S13]  /*0f90*/  ISETP.GE.AND P0, PT, R10, 0x2, PT ;  /* 0x000000020a00780c */ /* 0x001fda0003f06270 */
[----:B------:R-:W-:Y:S05]  /*0fa0*/  @!P0 BRA `(.L_x_56) ;  /* 0x0000002000048947 */ /* 0x000fea0003800000 */
[----:B------:R-:W0:Y:S01]  /*0fb0*/  LDCU UR4, c[0x0][0x388] ;  /* 0x00007100ff0477ac */ /* 0x000e220008000800 */
[----:B-1----:R-:W-:Y:S01]  /*0fc0*/  IADD3 R4, PT, PT, R10, -0x2, RZ ;  /* 0xfffffffe0a047810 */ /* 0x002fe20007ffe0ff */
[----:B------:R-:W-:Y:S01]  /*0fd0*/  HFMA2 R14, -RZ, RZ, -38016, 0.02740478515625 ;  /* 0xf8a42704ff0e7431 */ /* 0x000fe200000001ff */
[----:B------:R-:W-:Y:S01]  /*0fe0*/  LOP3.LUT R11, R20, 0x7, RZ, 0xc0, !PT ;  /* 0x00000007140b7812 */ /* 0x000fe200078ec0ff */
[----:B------:R-:W-:Y:S01]  /*0ff0*/  VIADD R7, R23, 0xd9f6dc18 ;  /* 0xd9f6dc1817077836 */ /* 0x000fe20000000000 */
[----:B------:R-:W-:Y:S01]  /*1000*/  ISETP.GE.U32.AND P0, PT, R4, 0x7, PT ;  /* 0x000000070400780c */ /* 0x000fe20003f06070 */
[----:B------:R-:W-:Y:S02]  /*1010*/  IMAD.MOV.U32 R13, RZ, RZ, -0x23270784 ;  /* 0xdcd8f87cff0d7424 */ /* 0x000fe400078e00ff */
[----:B0-----:R-:W-:-:S10]  /*1020*/  IMAD.U32 R6, RZ, RZ, UR4 ;  /* 0x00000004ff067e24 */ /* 0x001fd4000f8e00ff */
[----:B------:R-:W-:Y:S05]  /*1030*/  @!P0 BRA `(.L_x_57) ;  /* 0x0000001000288947 */ /* 0x000fea0003800000 */
[----:B------:R-:W-:Y:S01]  /*1040*/  LOP3.LUT R7, R20, 0xfffffff8, RZ, 0xc0, !PT ;  /* 0xfffffff814077812 */ /* 0x000fe200078ec0ff */
[----:B------:R-:W-:Y:S01]  /*1050*/  VIADD R6, R10, 0xfffffffc ;  /* 0xfffffffc0a067836 */ /* 0x000fe20000000000 */
[----:B------:R-:W-:Y:S01]  /*1060*/  MOV R13, 0xdcd8f87c ;  /* 0xdcd8f87c000d7802 */ /* 0x000fe20000000f00 */
[----:B------:R-:W-:Y:S02]  /*1070*/  IMAD.MOV.U32 R14, RZ, RZ, -0x75bd8fc ;  /* 0xf8a42704ff0e7424 */ /* 0x000fe400078e00ff */
[----:B------:R-:W-:-:S07]  /*1080*/  IMAD.MOV R7, RZ, RZ, -R7 ;  /* 0x000000ffff077224 */ /* 0x000fce00078e0a07 */
.L_x_58:
[----:B-1----:R-:W-:Y:S02]  /*1090*/  IADD3 R12, PT, PT, R6, 0x4, RZ ;  /* 0x00000004060c7810 */ /* 0x002fe40007ffe0ff */
[----:B------:R-:W-:Y:S02]  /*10a0*/  SHF.R.U32.HI R9, RZ, 0x2, R24 ;  /* 0x00000002ff097819 */ /* 0x000fe40000011618 */
[----:B------:R-:W0:Y:S01]  /*10b0*/  I2F.U32.RP R16, R12 ;  /* 0x0000000c00107306 */ /* 0x000e220000209000 */
[----:B------:R-:W-:Y:S01]  /*10c0*/  IMAD.MOV R17, RZ, RZ, -R12 ;  /* 0x000000ffff117224 */ /* 0x000fe200078e0a0c */
[----:B------:R-:W-:Y:S02]  /*10d0*/  LOP3.LUT R8, R9, R24, RZ, 0x3c, !PT ;  /* 0x0000001809087212 */ /* 0x000fe400078e3cff */
[----:B------:R-:W-:Y:S02]  /*10e0*/  SHF.L.U32 R9, R0, 0x4, RZ ;  /* 0x0000000400097819 */ /* 0x000fe400000006ff */
[----:B------:R-:W-:Y:S01]  /*10f0*/  ISETP.NE.U32.AND P1, PT, R12, RZ, PT ;  /* 0x000000ff0c00720c */ /* 0x000fe20003f25070 */
[----:B------:R-:W-:-:S05]  /*1100*/  IMAD.SHL.U32 R4, R8, 0x2, RZ ;  /* 0x0000000208047824 */ /* 0x000fca00078e00ff */
[----:B------:R-:W-:Y:S01]  /*1110*/  LOP3.LUT R15, R0, R9, R4, 0x96, !PT ;  /* 0x00000009000f7212 */ /* 0x000fe200078e9604 */
[----:B------:R-:W-:Y:S01]  /*1120*/  VIADD R9, R23, 0xd9f6dc18 ;  /* 0xd9f6dc1817097836 */ /* 0x000fe20000000000 */
[----:B------:R-:W-:Y:S01]  /*1130*/  MOV R4, RZ ;  /* 0x000000ff00047202 */ /* 0x000fe20000000f00 */
[----:B0-----:R-:W0:Y:S01]  /*1140*/  MUFU.RCP R16, R16 ;  /* 0x0000001000107308 */ /* 0x001e220000001000 */
[----:B------:R-:W-:Y:S01]  /*1150*/  LOP3.LUT R8, R15, R8, RZ, 0x3c, !PT ;  /* 0x000000080f087212 */ /* 0x000fe200078e3cff */
[----:B0-----:R-:W-:Y:S02]  /*1160*/  VIADD R5, R16, 0xffffffe ;  /* 0x0ffffffe10057836 */ /* 0x001fe40000000000 */
[----:B------:R-:W-:-:S04]  /*1170*/  VIADD R16, R6, 0x3 ;  /* 0x0000000306107836 */ /* 0x000fc80000000000 */
[----:B------:R-:W0:Y:S02]  /*1180*/  F2I.FTZ.U32.TRUNC.NTZ R5, R5 ;  /* 0x0000000500057305 */ /* 0x000e24000021f000 */
[----:B0-----:R-:W-:-:S04]  /*1190*/  IMAD R17, R17, R5, RZ ;  /* 0x0000000511117224 */ /* 0x001fc800078e02ff */
[----:B------:R-:W-:Y:S01]  /*11a0*/  IMAD.HI.U32 R4, R5, R17, R4 ;  /* 0x0000001105047227 */ /* 0x000fe200078e0004 */
[----:B------:R-:W-:Y:S02]  /*11b0*/  IADD3 R5, PT, PT, R9, 0x587c5, R8 ;  /* 0x000587c509057810 */ /* 0x000fe40007ffe008 */
[----:B------:R-:W-:-:S03]  /*11c0*/  LEA R17, R16, R1, 0x2 ;  /* 0x0000000110117211 */ /* 0x000fc600078e10ff */
[----:B------:R-:W-:Y:S02]  /*11d0*/  IMAD.HI.U32 R4, R4, R5, RZ ;  /* 0x0000000504047227 */ /* 0x000fe400078e00ff */
[----:B------:R-:W2:Y:S02]  /*11e0*/  LDL R19, [R17] ;  /* 0x0000000011137983 */ /* 0x000ea40000100800 */
[----:B------:R-:W-:-:S04]  /*11f0*/  IMAD.MOV R4, RZ, RZ, -R4 ;  /* 0x000000ffff047224 */ /* 0x000fc800078e0a04 */
[----:B------:R-:W-:-:S05]  /*1200*/  IMAD R5, R12, R4, R5 ;  /* 0x000000040c057224 */ /* 0x000fca00078e0205 */
[----:B------:R-:W-:-:S13]  /*1210*/  ISETP.GE.U32.AND P0, PT, R5, R12, PT ;  /* 0x0000000c0500720c */ /* 0x000fda0003f06070 */
[----:B------:R-:W-:-:S05]  /*1220*/  @P0 IMAD.IADD R5, R5, 0x1, -R12 ;  /* 0x0000000105050824 */ /* 0x000fca00078e0a0c */
[----:B------:R-:W-:-:S13]  /*1230*/  ISETP.GE.U32.AND P0, PT, R5, R12, PT ;  /* 0x0000000c0500720c */ /* 0x000fda0003f06070 */
[----:B------:R-:W-:Y:S02]  /*1240*/  @P0 IADD3 R5, PT, PT, -R12, R5, RZ ;  /* 0x000000050c050210 */ /* 0x000fe40007ffe1ff */
[----:B------:R-:W-:-:S05]  /*1250*/  @!P1 LOP3.LUT R5, RZ, R12, RZ, 0x33, !PT ;  /* 0x0000000cff059212 */ /* 0x000fca00078e33ff */
[----:B------:R-:W-:-:S05]  /*1260*/  IMAD R24, R5, 0x4, R1 ;  /* 0x0000000405187824 */ /* 0x000fca00078e0201 */
[----:B------:R-:W3:Y:S01]  /*1270*/  LDL R18, [R24] ;  /* 0x0000000018127983 */ /* 0x000ee20000100800 */
[----:B------:R-:W0:Y:S08]  /*1280*/  I2F.U32.RP R12, R16 ;  /* 0x00000010000c7306 */ /* 0x000e300000209000 */
[----:B0-----:R-:W0:Y:S01]  /*1290*/  MUFU.RCP R12, R12 ;  /* 0x0000000c000c7308 */ /* 0x001e220000001000 */
[----:B------:R-:W-:-:S02]  /*12a0*/  HFMA2 R4, -RZ, RZ, 0, 0 ;  /* 0x00000000ff047431 */ /* 0x000fc400000001ff */
[----:B------:R-:W-:Y:S02]  /*12b0*/  IMAD.MOV R27, RZ, RZ, -R16 ;  /* 0x000000ffff1b7224 */ /* 0x000fe400078e0a10 */
[----:B0-----:R-:W-:-:S04]  /*12c0*/  VIADD R25, R12, 0xffffffe ;  /* 0x0ffffffe0c197836 */ /* 0x001fc80000000000 */
[----:B------:R-:W0:Y:S01]  /*12d0*/  F2I.FTZ.U32.TRUNC.NTZ R5, R25 ;  /* 0x0000001900057305 */ /* 0x000e22000021f000 */
[----:B------:R-:W-:-:S04]  /*12e0*/  SHF.R.U32.HI R15, RZ, 0x2, R22 ;  /* 0x00000002ff0f7819 */ /* 0x000fc80000011616 */
[----:B------:R-:W-:Y:S01]  /*12f0*/  LOP3.LUT R15, R15, R22, RZ, 0x3c, !PT ;  /* 0x000000160f0f7212 */ /* 0x000fe200078e3cff */
[----:B0-----:R-:W-:-:S04]  /*1300*/  IMAD R27, R27, R5, RZ ;  /* 0x000000051b1b7224 */ /* 0x001fc800078e02ff */
[----:B------:R-:W-:-:S04]  /*1310*/  IMAD.HI.U32 R22, R5, R27, R4 ;  /* 0x0000001b05167227 */ /* 0x000fc800078e0004 */
[----:B------:R-:W-:Y:S02]  /*1320*/  IMAD.SHL.U32 R4, R15, 0x2, RZ ;  /* 0x000000020f047824 */ /* 0x000fe400078e00ff */
[----:B------:R-:W-:-:S05]  /*1330*/  IMAD.SHL.U32 R5, R8, 0x10, RZ ;  /* 0x0000001008057824 */ /* 0x000fca00078e00ff */
[----:B------:R-:W-:-:S04]  /*1340*/  LOP3.LUT R4, R8, R5, R4, 0x96, !PT ;  /* 0x0000000508047212 */ /* 0x000fc800078e9604 */
[----:B------:R-:W-:-:S04]  /*1350*/  LOP3.LUT R12, R4, R15, RZ, 0x3c, !PT ;  /* 0x0000000f040c7212 */ /* 0x000fc800078e3cff */
[----:B------:R-:W-:-:S05]  /*1360*/  IADD3 R5, PT, PT, R9, 0xb0f8a, R12 ;  /* 0x000b0f8a09057810 */ /* 0x000fca0007ffe00c */
[----:B------:R-:W-:-:S05]  /*1370*/  IMAD.HI.U32 R22, R22, R5, RZ ;  /* 0x0000000516167227 */ /* 0x000fca00078e00ff */
[----:B------:R-:W-:-:S05]  /*1380*/  IADD3 R22, PT, PT, -R22, RZ, RZ ;  /* 0x000000ff16167210 */ /* 0x000fca0007ffe1ff */
[----:B------:R-:W-:-:S05]  /*1390*/  IMAD R5, R16, R22, R5 ;  /* 0x0000001610057224 */ /* 0x000fca00078e0205 */
[----:B------:R-:W-:Y:S02]  /*13a0*/  ISETP.GE.U32.AND P0, PT, R5, R16, PT ;  /* 0x000000100500720c */ /* 0x000fe40003f06070 */
[----:B------:R-:W-:-:S11]  /*13b0*/  ISETP.NE.U32.AND P1, PT, R16, RZ, PT ;  /* 0x000000ff1000720c */ /* 0x000fd60003f25070 */
[----:B------:R-:W-:-:S05]  /*13c0*/  @P0 IMAD.IADD R5, R5, 0x1, -R16 ;  /* 0x0000000105050824 */ /* 0x000fca00078e0a10 */
[----:B------:R-:W-:Y:S02]  /*13d0*/  ISETP.GE.U32.AND P0, PT, R5, R16, PT ;  /* 0x000000100500720c */ /* 0x000fe40003f06070 */
[----:B------:R-:W-:-:S11]  /*13e0*/  IADD3 R22, PT, PT, R6, 0x2, RZ ;  /* 0x0000000206167810 */ /* 0x000fd60007ffe0ff */
[----:B------:R-:W-:Y:S01]  /*13f0*/  @P0 IMAD.IADD R5, R5, 0x1, -R16 ;  /* 0x0000000105050824 */ /* 0x000fe200078e0a10 */
[----:B------:R-:W-:Y:S01]  /*1400*/  @!P1 LOP3.LUT R5, RZ, R16, RZ, 0x33, !PT ;  /* 0x00000010ff059212 */ /* 0x000fe200078e33ff */
[----:B------:R-:W-:-:S04]  /*1410*/  IMAD R15, R22, 0x4, R1 ;  /* 0x00000004160f7824 */ /* 0x000fc800078e0201 */
[----:B------:R-:W-:Y:S01]  /*1420*/  IMAD R16, R5, 0x4, R1 ;  /* 0x0000000405107824 */ /* 0x000fe200078e0201 */
[----:B---3--:R0:W-:Y:S04]  /*1430*/  STL [R17], R18 ;  /* 0x0000001211007387 */ /* 0x0081e80000100800 */
[----:B--2---:R1:W-:Y:S04]  /*1440*/  STL [R24], R19 ;  /* 0x0000001318007387 */ /* 0x0043e80000100800 */
[----:B------:R-:W2:Y:S04]  /*1450*/  LDL R26, [R16] ;  /* 0x00000000101a7983 */ /* 0x000ea80000100800 */
[----:B------:R-:W3:Y:S01]  /*1460*/  LDL R25, [R15] ;  /* 0x000000000f197983 */ /* 0x000ee20000100800 */
[----:B------:R-:W4:Y:S08]  /*1470*/  I2F.U32.RP R28, R22 ;  /* 0x00000016001c7306 */ /* 0x000f300000209000 */
[----:B----4-:R-:W4:Y:S01]  /*1480*/  MUFU.RCP R28, R28 ;  /* 0x0000001c001c7308 */ /* 0x010f220000001000 */
[----:B------:R-:W-:Y:S01]  /*1490*/  IMAD.MOV R4, RZ, RZ, -R22 ;  /* 0x000000ffff047224 */ /* 0x000fe200078e0a16 */
[----:B----4-:R-:W-:-:S06]  /*14a0*/  IADD3 R29, PT, PT, R28, 0xffffffe, RZ ;  /* 0x0ffffffe1c1d7810 */ /* 0x010fcc0007ffe0ff */
[----:B------:R-:W0:Y:S01]  /*14b0*/  F2I.FTZ.U32.TRUNC.NTZ R5, R29 ;  /* 0x0000001d00057305 */ /* 0x000e22000021f000 */
[----:B------:R-:W-:-:S04]  /*14c0*/  SHF.R.U32.HI R27, RZ, 0x2, R14 ;  /* 0x00000002ff1b7819 */ /* 0x000fc8000001160e */
[----:B------:R-:W-:Y:S01]  /*14d0*/  LOP3.LUT R14, R27, R14, RZ, 0x3c, !PT ;  /* 0x0000000e1b0e7212 */ /* 0x000fe200078e3cff */
[----:B0-----:R-:W-:Y:S02]  /*14e0*/  IMAD R17, R4, R5, RZ ;  /* 0x0000000504117224 */ /* 0x001fe400078e02ff */
[----:B------:R-:W-:-:S04]  /*14f0*/  IMAD.MOV.U32 R4, RZ, RZ, RZ ;  /* 0x000000ffff047224 */ /* 0x000fc800078e00ff */
[----:B------:R-:W-:Y:S01]  /*1500*/  IMAD.HI.U32 R18, R5, R17, R4 ;  /* 0x0000001105127227 */ /* 0x000fe200078e0004 */
[----:B------:R-:W-:-:S03]  /*1510*/  SHF.L.U32 R4, R14, 0x1, RZ ;  /* 0x000000010e047819 */ /* 0x000fc600000006ff */
[----:B------:R-:W-:-:S05]  /*1520*/  IMAD.SHL.U32 R5, R12, 0x10, RZ ;  /* 0x000000100c057824 */ /* 0x000fca00078e00ff */
[----:B------:R-:W-:-:S04]  /*1530*/  LOP3.LUT R5, R12, R5, R4, 0x96, !PT ;  /* 0x000000050c057212 */ /* 0x000fc800078e9604 */
[----:B------:R-:W-:-:S04]  /*1540*/  LOP3.LUT R14, R5, R14, RZ, 0x3c, !PT ;  /* 0x0000000e050e7212 */ /* 0x000fc800078e3cff */
[----:B------:R-:W-:-:S05]  /*1550*/  IADD3 R5, PT, PT, R9, 0x10974f, R14 ;  /* 0x0010974f09057810 */ /* 0x000fca0007ffe00e */
[----:B------:R-:W-:-:S04]  /*1560*/  IMAD.HI.U32 R18, R18, R5, RZ ;  /* 0x0000000512127227 */ /* 0x000fc800078e00ff */
[----:B------:R-:W-:-:S04]  /*1570*/  IMAD.MOV R18, RZ, RZ, -R18 ;  /* 0x000000ffff127224 */ /* 0x000fc800078e0a12 */
[----:B------:R-:W-:-:S05]  /*1580*/  IMAD R5, R22, R18, R5 ;  /* 0x0000001216057224 */ /* 0x000fca00078e0205 */
[----:B------:R-:W-:Y:S02]  /*1590*/  ISETP.GE.U32.AND P0, PT, R5, R22, PT ;  /* 0x000000160500720c */ /* 0x000fe40003f06070 */
[----:B------:R-:W-:-:S11]  /*15a0*/  ISETP.NE.U32.AND P1, PT, R22, RZ, PT ;  /* 0x000000ff1600720c */ /* 0x000fd60003f25070 */
[----:B------:R-:W-:-:S04]  /*15b0*/  @P0 IADD3 R5, PT, PT, -R22, R5, RZ ;  /* 0x0000000516050210 */ /* 0x000fc80007ffe1ff */
[----:B------:R-:W-:-:S13]  /*15c0*/  ISETP.GE.U32.AND P0, PT, R5, R22, PT ;  /* 0x000000160500720c */ /* 0x000fda0003f06070 */
[----:B------:R-:W-:Y:S01]  /*15d0*/  @P0 IMAD.IADD R5, R5, 0x1, -R22 ;  /* 0x0000000105050824 */ /* 0x000fe200078e0a16 */
[----:B------:R-:W-:Y:S01]  /*15e0*/  @!P1 LOP3.LUT R5, RZ, R22, RZ, 0x33, !PT ;  /* 0x00000016ff059212 */ /* 0x000fe200078e33ff */
[----:B------:R-:W-:-:S03]  /*15f0*/  VIADD R22, R6, 0x1 ;  /* 0x0000000106167836 */ /* 0x000fc60000000000 */
[----:B------:R-:W-:Y:S01]  /*1600*/  LEA R18, R5, R1, 0x2 ;  /* 0x0000000105127211 */ /* 0x000fe200078e10ff */
[----:B------:R-:W-:Y:S01]  /*1610*/  IMAD R17, R22, 0x4, R1 ;  /* 0x0000000416117824 */ /* 0x000fe200078e0201 */
[----:B--2---:R0:W-:Y:S04]  /*1620*/  STL [R15], R26 ;  /* 0x0000001a0f007387 */ /* 0x0041e80000100800 */
[----:B---3--:R2:W-:Y:S04]  /*1630*/  STL [R16], R25 ;  /* 0x0000001910007387 */ /* 0x0085e80000100800 */
[----:B------:R-:W3:Y:S04]  /*1640*/  LDL R28, [R18] ;  /* 0x00000000121c7983 */ /* 0x000ee80000100800 */
[----:B-1----:R-:W4:Y:S01]  /*1650*/  LDL R19, [R17] ;  /* 0x0000000011137983 */ /* 0x002f220000100800 */
[----:B------:R-:W1:Y:S08]  /*1660*/  I2F.U32.RP R24, R22 ;  /* 0x0000001600187306 */ /* 0x000e700000209000 */
[----:B-1----:R-:W1:Y:S01]  /*1670*/  MUFU.RCP R24, R24 ;  /* 0x0000001800187308 */ /* 0x002e620000001000 */
[----:B------:R-:W-:-:S02]  /*1680*/  IADD3 R29, PT, PT, RZ, -R22, RZ ;  /* 0x80000016ff1d7210 */ /* 0x000fc40007ffe0ff */
[----:B------:R-:W-:Y:S01]  /*1690*/  SHF.R.U32.HI R4, RZ, 0x2, R13 ;  /* 0x00000002ff047819 */ /* 0x000fe2000001160d */
[----:B-1----:R-:W-:-:S04]  /*16a0*/  VIADD R27, R24, 0xffffffe ;  /* 0x0ffffffe181b7836 */ /* 0x002fc80000000000 */
[----:B------:R-:W0:Y:S01]  /*16b0*/  F2I.FTZ.U32.TRUNC.NTZ R5, R27 ;  /* 0x0000001b00057305 */ /* 0x000e22000021f000 */
[----:B------:R-:W-:Y:S01]  /*16c0*/  LOP3.LUT R13, R4, R13, RZ, 0x3c, !PT ;  /* 0x0000000d040d7212 */ /* 0x000fe200078e3cff */
[----:B------:R-:W-:Y:S02]  /*16d0*/  IMAD.MOV.U32 R4, RZ, RZ, RZ ;  /* 0x000000ffff047224 */ /* 0x000fe400078e00ff */
[----:B0-----:R-:W-:-:S04]  /*16e0*/  IMAD R15, R29, R5, RZ ;  /* 0x000000051d0f7224 */ /* 0x001fc800078e02ff */
[----:B--2---:R-:W-:Y:S01]  /*16f0*/  IMAD.HI.U32 R16, R5, R15, R4 ;  /* 0x0000000f05107227 */ /* 0x004fe200078e0004 */
        /* <DEDUP_REMOVED lines=10> */
[----:B------:R-:W-:-:S05]  /*17a0*/  @P0 IMAD.IADD R5, R5, 0x1, -R22 ;  /* 0x0000000105050824 */ /* 0x000fca00078e0a16 */
[----:B------:R-:W-:Y:S01]  /*17b0*/  ISETP.GE.U32.AND P0, PT, R5, R22, PT ;  /* 0x000000160500720c */ /* 0x000fe20003f06070 */
[----:B------:R-:W-:-:S12]  /*17c0*/  IMAD R13, R6, 0x4, R1 ;  /* 0x00000004060d7824 */ /* 0x000fd800078e0201 */
[----:B------:R-:W-:Y:S02]  /*17d0*/  @P0 IADD3 R5, PT, PT, -R22, R5, RZ ;  /* 0x0000000516050210 */ /* 0x000fe40007ffe1ff */
[----:B------:R-:W-:-:S05]  /*17e0*/  @!P1 LOP3.LUT R5, RZ, R22, RZ, 0x33, !PT ;  /* 0x00000016ff059212 */ /* 0x000fca00078e33ff */
[----:B------:R-:W-:Y:S01]  /*17f0*/  IMAD R15, R5, 0x4, R1 ;  /* 0x00000004050f7824 */ /* 0x000fe200078e0201 */
[----:B---3--:R0:W-:Y:S04]  /*1800*/  STL [R17], R28 ;  /* 0x0000001c11007387 */ /* 0x0081e80000100800 */
[----:B----4-:R1:W-:Y:S04]  /*1810*/  STL [R18], R19 ;  /* 0x0000001312007387 */ /* 0x0103e80000100800 */
[----:B------:R-:W2:Y:S04]  /*1820*/  LDL R26, [R15] ;  /* 0x000000000f1a7983 */ /* 0x000ea80000100800 */
[----:B------:R-:W3:Y:S01]  /*1830*/  LDL R25, [R13] ;  /* 0x000000000d197983 */ /* 0x000ee20000100800 */
[----:B------:R-:W4:Y:S08]  /*1840*/  I2F.U32.RP R16, R6 ;  /* 0x0000000600107306 */ /* 0x000f300000209000 */
[----:B----4-:R-:W4:Y:S01]  /*1850*/  MUFU.RCP R16, R16 ;  /* 0x0000001000107308 */ /* 0x010f220000001000 */
[----:B------:R-:W-:-:S02]  /*1860*/  SHF.R.U32.HI R27, RZ, 0x2, R0 ;  /* 0x00000002ff1b7819 */ /* 0x000fc40000011600 */
[----:B----4-:R-:W-:-:S05]  /*1870*/  IADD3 R4, PT, PT, R16, 0xffffffe, RZ ;  /* 0x0ffffffe10047810 */ /* 0x010fca0007ffe0ff */
[----:B------:R-:W4:Y:S01]  /*1880*/  F2I.FTZ.U32.TRUNC.NTZ R5, R4 ;  /* 0x0000000400057305 */ /* 0x000f22000021f000 */
[----:B------:R-:W-:Y:S02]  /*1890*/  LOP3.LUT R27, R27, R0, RZ, 0x3c, !PT ;  /* 0x000000001b1b7212 */ /* 0x000fe400078e3cff */
[----:B0-----:R-:W-:-:S03]  /*18a0*/  SHF.L.U32 R17, R24, 0x4, RZ ;  /* 0x0000000418117819 */ /* 0x001fc600000006ff */
[----:B------:R-:W-:Y:S02]  /*18b0*/  IMAD.SHL.U32 R0, R27, 0x2, RZ ;  /* 0x000000021b007824 */ /* 0x000fe400078e00ff */
[----:B----4-:R-:W-:-:S03]  /*18c0*/  IMAD.MOV R22, RZ, RZ, -R5 ;  /* 0x000000ffff167224 */ /* 0x010fc600078e0a05 */
[----:B------:R-:W-:Y:S01]  /*18d0*/  LOP3.LUT R0, R24, R17, R0, 0x96, !PT ;  /* 0x0000001118007212 */ /* 0x000fe200078e9600 */
[----:B-1----:R-:W-:-:S03]  /*18e0*/  IMAD.MOV.U32 R19, RZ, RZ, R22 ;  /* 0x000000ffff137224 */ /* 0x002fc600078e0016 */
[----:B------:R-:W-:Y:S01]  /*18f0*/  LOP3.LUT R22, R0, R27, RZ, 0x3c, !PT ;  /* 0x0000001b00167212 */ /* 0x000fe200078e3cff */
[----:B------:R-:W-:Y:S02]  /*1900*/  IMAD.MOV.U32 R4, RZ, RZ, RZ ;  /* 0x000000ffff047224 */ /* 0x000fe400078e00ff */
[----:B------:R-:W-:-:S04]  /*1910*/  IMAD R17, R19, R6, RZ ;  /* 0x0000000613117224 */ /* 0x000fc800078e02ff */
[----:B------:R-:W-:Y:S01]  /*1920*/  IMAD.HI.U32 R4, R5, R17, R4 ;  /* 0x0000001105047227 */ /* 0x000fe200078e0004 */
        /* <DEDUP_REMOVED lines=8> */
[----:B------:R-:W-:-:S11]  /*19b0*/  IADD3 R18, PT, PT, R6, -0x1, RZ ;  /* 0xffffffff06127810 */ /* 0x000fd60007ffe0ff */
[----:B------:R-:W-:Y:S01]  /*19c0*/  @P0 IMAD.IADD R5, R5, 0x1, -R6 ;  /* 0x0000000105050824 */ /* 0x000fe200078e0a06 */
[----:B------:R-:W-:Y:S01]  /*19d0*/  @!P1 LOP3.LUT R5, RZ, R6, RZ, 0x33, !PT ;  /* 0x00000006ff059212 */ /* 0x000fe200078e33ff */
[----:B------:R-:W-:-:S04]  /*19e0*/  IMAD R0, R18, 0x4, R1 ;  /* 0x0000000412007824 */ /* 0x000fc800078e0201 */
[----:B------:R-:W-:Y:S01]  /*19f0*/  IMAD R16, R5, 0x4, R1 ;  /* 0x0000000405107824 */ /* 0x000fe200078e0201 */
[----:B--2---:R0:W-:Y:S04]  /*1a00*/  STL [R13], R26 ;  /* 0x0000001a0d007387 */ /* 0x0041e80000100800 */
[----:B---3--:R1:W-:Y:S04]  /*1a10*/  STL [R15], R25 ;  /* 0x000000190f007387 */ /* 0x0083e80000100800 */
[----:B------:R-:W2:Y:S04]  /*1a20*/  LDL R19, [R16] ;  /* 0x0000000010137983 */ /* 0x000ea80000100800 */
[----:B------:R-:W3:Y:S01]  /*1a30*/  LDL R27, [R0] ;  /* 0x00000000001b7983 */ /* 0x000ee20000100800 */
[----:B------:R-:W4:Y:S08]  /*1a40*/  I2F.U32.RP R28, R18 ;  /* 0x00000012001c7306 */ /* 0x000f300000209000 */
[----:B----4-:R-:W4:Y:S01]  /*1a50*/  MUFU.RCP R28, R28 ;  /* 0x0000001c001c7308 */ /* 0x010f220000001000 */
[----:B------:R-:W-:-:S04]  /*1a60*/  SHF.R.U32.HI R17, RZ, 0x2, R8 ;  /* 0x00000002ff117819 */ /* 0x000fc80000011608 */
[----:B------:R-:W-:Y:S02]  /*1a70*/  LOP3.LUT R8, R17, R8, RZ, 0x3c, !PT ;  /* 0x0000000811087212 */ /* 0x000fe400078e3cff */
[----:B----4-:R-:W-:-:S06]  /*1a80*/  IADD3 R5, PT, PT, R28, 0xffffffe, RZ ;  /* 0x0ffffffe1c057810 */ /* 0x010fcc0007ffe0ff */
[----:B------:R-:W4:Y:S01]  /*1a90*/  F2I.FTZ.U32.TRUNC.NTZ R5, R5 ;  /* 0x0000000500057305 */ /* 0x000f22000021f000 */
[----:B------:R-:W-:Y:S01]  /*1aa0*/  IMAD.MOV R17, RZ, RZ, -R18 ;  /* 0x000000ffff117224 */ /* 0x000fe200078e0a12 */
[----:B0-----:R-:W-:Y:S01]  /*1ab0*/  SHF.L.U32 R13, R22, 0x4, RZ ;  /* 0x00000004160d7819 */ /* 0x001fe200000006ff */
[----:B------:R-:W-:Y:S02]  /*1ac0*/  IMAD.SHL.U32 R4, R8, 0x2, RZ ;  /* 0x0000000208047824 */ /* 0x000fe400078e00ff */
[----:B-1----:R-:W-:-:S03]  /*1ad0*/  IMAD.MOV.U32 R15, RZ, RZ, R17 ;  /* 0x000000ffff0f7224 */ /* 0x002fc600078e0011 */
[----:B------:R-:W-:Y:S01]  /*1ae0*/  LOP3.LUT R13, R22, R13, R4, 0x96, !PT ;  /* 0x0000000d160d7212 */ /* 0x000fe200078e9604 */
[----:B------:R-:W-:-:S03]  /*1af0*/  IMAD.MOV.U32 R4, RZ, RZ, RZ ;  /* 0x000000ffff047224 */ /* 0x000fc600078e00ff */
[----:B------:R-:W-:Y:S01]  /*1b00*/  LOP3.LUT R8, R13, R8, RZ, 0x3c, !PT ;  /* 0x000000080d087212 */ /* 0x000fe200078e3cff */
[----:B----4-:R-:W-:-:S04]  /*1b10*/  IMAD R15, R15, R5, RZ ;  /* 0x000000050f0f7224 */ /* 0x010fc800078e02ff */
        /* <DEDUP_REMOVED lines=8> */
[----:B------:R-:W-:-:S13]  /*1ba0*/  ISETP.GE.U32.AND P0, PT, R5, R18, PT ;  /* 0x000000120500720c */ /* 0x000fda0003f06070 */
[----:B------:R-:W-:Y:S01]  /*1bb0*/  @P0 IMAD.IADD R5, R5, 0x1, -R18 ;  /* 0x0000000105050824 */ /* 0x000fe200078e0a12 */
[----:B------:R-:W-:Y:S02]  /*1bc0*/  @!P1 LOP3.LUT R5, RZ, R18, RZ, 0x33, !PT ;  /* 0x00000012ff059212 */ /* 0x000fe400078e33ff */
[----:B------:R-:W-:-:S03]  /*1bd0*/  IADD3 R18, PT, PT, R6, -0x2, RZ ;  /* 0xfffffffe06127810 */ /* 0x000fc60007ffe0ff */
[--C-:B------:R-:W-:Y:S02]  /*1be0*/  IMAD R17, R5, 0x4, R1.reuse ;  /* 0x0000000405117824 */ /* 0x100fe400078e0201 */
        /* <DEDUP_REMOVED lines=8> */
[----:B------:R-:W-:Y:S01]  /*1c70*/  LOP3.LUT R13, R13, R12, RZ, 0x3c, !PT ;  /* 0x0000000c0d0d7212 */ /* 0x000fe200078e3cff */
[----:B------:R-:W-:Y:S01]  /*1c80*/  IMAD.MOV R12, RZ, RZ, -R18 ;  /* 0x000000ffff0c7224 */ /* 0x000fe200078e0a12 */
[----:B----4-:R-:W-:-:S04]  /*1c90*/  IADD3 R4, PT, PT, R25, 0xffffffe, RZ ;  /* 0x0ffffffe19047810 */ /* 0x010fc80007ffe0ff */
[----:B------:R4:W5:Y:S01]  /*1ca0*/  F2I.FTZ.U32.TRUNC.NTZ R5, R4 ;  /* 0x0000000400057305 */ /* 0x000962000021f000 */
[----:B0-----:R-:W-:Y:S01]  /*1cb0*/  IMAD.SHL.U32 R0, R13, 0x2, RZ ;  /* 0x000000020d007824 */ /* 0x001fe200078e00ff */
[----:B------:R-:W-:Y:S01]  /*1cc0*/  SHF.L.U32 R19, R8, 0x4, RZ ;  /* 0x0000000408137819 */ /* 0x000fe200000006ff */
[----:B-1----:R-:W-:-:S03]  /*1cd0*/  IMAD.MOV.U32 R27, RZ, RZ, R12 ;  /* 0x000000ffff1b7224 */ /* 0x002fc600078e000c */
[----:B------:R-:W-:Y:S01]  /*1ce0*/  LOP3.LUT R0, R8, R19, R0, 0x96, !PT ;  /* 0x0000001308007212 */ /* 0x000fe200078e9600 */
[----:B----4-:R-:W-:-:S03]  /*1cf0*/  IMAD.MOV.U32 R4, RZ, RZ, RZ ;  /* 0x000000ffff047224 */ /* 0x010fc600078e00ff */
[----:B------:R-:W-:Y:S01]  /*1d00*/  LOP3.LUT R13, R0, R13, RZ, 0x3c, !PT ;  /* 0x0000000d000d7212 */ /* 0x000fe200078e3cff */
[----:B-----5:R-:W-:-:S04]  /*1d10*/  IMAD R19, R27, R5, RZ ;  /* 0x000000051b137224 */ /* 0x020fc800078e02ff */
        /* <DEDUP_REMOVED lines=25> */
[----:B------:R-:W-:Y:S01]  /*1eb0*/  SHF.L.U32 R0, R13, 0x4, RZ ;  /* 0x000000040d007819 */ /* 0x000fe200000006ff */
[----:B------:R-:W-:Y:S02]  /*1ec0*/  IMAD.SHL.U32 R4, R27, 0x2, RZ ;  /* 0x000000021b047824 */ /* 0x000fe400078e00ff */
[----:B0-----:R-:W-:-:S03]  /*1ed0*/  IMAD.MOV.U32 R15, RZ, RZ, R14 ;  /* 0x000000ffff0f7224 */ /* 0x001fc600078e000e */
[----:B------:R-:W-:Y:S01]  /*1ee0*/  LOP3.LUT R0, R13, R0, R4, 0x96, !PT ;  /* 0x000000000d007212 */ /* 0x000fe200078e9604 */
[----:B------:R-:W-:-:S03]  /*1ef0*/  IMAD.MOV.U32 R4, RZ, RZ, RZ ;  /* 0x000000ffff047224 */ /* 0x000fc600078e00ff */
[----:B------:R-:W-:Y:S01]  /*1f00*/  LOP3.LUT R0, R0, R27, RZ, 0x3c, !PT ;  /* 0x0000001b00007212 */ /* 0x000fe200078e3cff */
[----:B----4-:R-:W-:-:S03]  /*1f10*/  IMAD R15, R15, R5, RZ ;  /* 0x000000050f0f7224 */ /* 0x010fc600078e02ff */
[----:B------:R-:W-:Y:S01]  /*1f20*/  IADD3 R9, PT, PT, R9, 0x2c3e28, R0 ;  /* 0x002c3e2809097810 */ /* 0x000fe20007ffe000 */
[----:B------:R-:W-:-:S06]  /*1f30*/  IMAD.HI.U32 R4, R5, R15, R4 ;  /* 0x0000000f05047227 */ /* 0x000fcc00078e0004 */
        /* <DEDUP_REMOVED lines=16> */
[----:B------:R-:W-:-:S04]  /*2040*/  IADD3 R7, PT, PT, R7, 0x8, RZ ;  /* 0x0000000807077810 */ /* 0x000fc80007ffe0ff */
[----:B------:R-:W-:Y:S01]  /*2050*/  ISETP.NE.AND P0, PT, R7, RZ, PT ;  /* 0x000000ff0700720c */ /* 0x000fe20003f05270 */
[----:B------:R-:W-:Y:S01]  /*2060*/  VIADD R23, R23, 0x2c3e28 ;  /* 0x002c3e2817177836 */ /* 0x000fe20000000000 */
[----:B------:R-:W-:Y:S01]  /*2070*/  IADD3 R6, PT, PT, R6, -0x8, RZ ;  /* 0xfffffff806067810 */ /* 0x000fe20007ffe0ff */
[----:B------:R-:W-:Y:S01]  /*2080*/  IMAD.MOV.U32 R14, RZ, RZ, R8 ;  /* 0x000000ffff0e7224 */ /* 0x000fe200078e0008 */
[----:B--2---:R1:W-:Y:S04]  /*2090*/  STL [R4], R9 ;  /* 0x0000000904007387 */ /* 0x0043e80000100800 */
[----:B---3--:R1:W-:Y:S05]  /*20a0*/  STL [R16], R5 ;  /* 0x0000000510007387 */ /* 0x0083ea0000100800 */
[----:B------:R-:W-:Y:S05]  /*20b0*/  @P0 BRA `(.L_x_58) ;  /* 0xffffffec00f40947 */ /* 0x000fea000383ffff */
[----:B------:R-:W-:Y:S02]  /*20c0*/  VIADD R6, R6, 0x4 ;  /* 0x0000000406067836 */ /* 0x000fe40000000000 */
[----:B------:R-:W-:-:S07]  /*20d0*/  VIADD R7, R23, 0xd9f6dc18 ;  /* 0xd9f6dc1817077836 */ /* 0x000fce0000000000 */
.L_x_57:
[----:B------:R-:W-:-:S13]  /*20e0*/  ISETP.NE.AND P0, PT, R11, RZ, PT ;  /* 0x000000ff0b00720c */ /* 0x000fda0003f05270 */
[----:B------:R-:W-:Y:S05]  /*20f0*/  @!P0 BRA `(.L_x_56) ;  /* 0x0000000c00b08947 */ /* 0x000fea0003800000 */
[----:B------:R-:W-:Y:S02]  /*2100*/  ISETP.GE.U32.AND P1, PT, R11, 0x4, PT ;  /* 0x000000040b00780c */ /* 0x000fe40003f26070 */
[----:B------:R-:W-:-:S04]  /*2110*/  LOP3.LUT R15, R20, 0x3, RZ, 0xc0, !PT ;  /* 0x00000003140f7812 */ /* 0x000fc800078ec0ff */
[----:B------:R-:W-:-:S07]  /*2120*/  ISETP.NE.AND P0, PT, R15, RZ, PT ;  /* 0x000000ff0f00720c */ /* 0x000fce0003f05270 */
[----:B------:R-:W-:Y:S06]  /*2130*/  @!P1 BRA `(.L_x_59) ;  /* 0x0000000800089947 */ /* 0x000fec0003800000 */
[----:B------:R-:W0:Y:S01]  /*2140*/  I2F.U32.RP R8, R6 ;  /* 0x0000000600087306 */ /* 0x000e220000209000 */
[----:B-1----:R-:W-:Y:S01]  /*2150*/  SHF.R.U32.HI R9, RZ, 0x2, R24 ;  /* 0x00000002ff097819 */ /* 0x002fe20000011618 */
[----:B------:R-:W-:Y:S01]  /*2160*/  IMAD.SHL.U32 R11, R0, 0x10, RZ ;  /* 0x00000010000b7824 */ /* 0x000fe200078e00ff */
[C---:B------:R-:W-:Y:S01]  /*2170*/  ISETP.NE.U32.AND P2, PT, R6.reuse, RZ, PT ;  /* 0x000000ff0600720c */ /* 0x040fe20003f45070 */
[----:B------:R-:W-:Y:S01]  /*2180*/  IMAD.MOV R17, RZ, RZ, -R6 ;  /* 0x000000ffff117224 */ /* 0x000fe200078e0a06 */
[----:B------:R-:W-:Y:S01]  /*2190*/  LOP3.LUT R9, R9, R24, RZ, 0x3c, !PT ;  /* 0x0000001809097212 */ /* 0x000fe200078e3cff */
[----:B------:R-:W-:-:S03]  /*21a0*/  VIADD R24, R6, 0xffffffff ;  /* 0xffffffff06187836 */ /* 0x000fc60000000000 */
[----:B------:R-:W-:-:S04]  /*21b0*/  SHF.L.U32 R4, R9, 0x1, RZ ;  /* 0x0000000109047819 */ /* 0x000fc800000006ff */
[----:B------:R-:W-:Y:S01]  /*21c0*/  LOP3.LUT R4, R0, R11, R4, 0x96, !PT ;  /* 0x0000000b00047212 */ /* 0x000fe200078e9604 */
[----:B0-----:R-:W0:Y:S02]  /*21d0*/  MUFU.RCP R8, R8 ;  /* 0x0000000800087308 */ /* 0x001e240000001000 */
[----:B0-----:R-:W-:Y:S02]  /*21e0*/  IADD3 R5, PT, PT, R8, 0xffffffe, RZ ;  /* 0x0ffffffe08057810 */ /* 0x001fe40007ffe0ff */
[----:B------:R-:W-:Y:S01]  /*21f0*/  LOP3.LUT R8, R4, R9, RZ, 0x3c, !PT ;  /* 0x0000000904087212 */ /* 0x000fe200078e3cff */
[----:B------:R-:W-:Y:S02]  /*2200*/  IMAD.MOV.U32 R4, RZ, RZ, RZ ;  /* 0x000000ffff047224 */ /* 0x000fe400078e00ff */
[----:B------:R-:W-:Y:S01]  /*2210*/  IMAD R9, R24, 0x4, R1 ;  /* 0x0000000418097824 */ /* 0x000fe200078e0201 */
[----:B------:R-:W0:Y:S02]  /*2220*/  F2I.FTZ.U32.TRUNC.NTZ R5, R5 ;  /* 0x0000000500057305 */ /* 0x000e24000021f000 */
[----:B0-----:R-:W-:-:S04]  /*2230*/  IMAD R11, R17, R5, RZ ;  /* 0x00000005110b7224 */ /* 0x001fc800078e02ff */
[----:B------:R-:W-:Y:S01]  /*2240*/  IMAD.HI.U32 R4, R5, R11, R4 ;  /* 0x0000000b05047227 */ /* 0x000fe200078e0004 */
[----:B------:R-:W-:Y:S01]  /*2250*/  IADD3 R5, PT, PT, R7, 0x587c5, R8 ;  /* 0x000587c507057810 */ /* 0x000fe20007ffe008 */
[----:B------:R-:W2:Y:S04]  /*2260*/  LDL R11, [R9] ;  /* 0x00000000090b7983 */ /* 0x000ea80000100800 */
[----:B------:R-:W-:-:S04]  /*2270*/  IMAD.HI.U32 R4, R4, R5, RZ ;  /* 0x0000000504047227 */ /* 0x000fc800078e00ff */
[----:B------:R-:W-:-:S04]  /*2280*/  IMAD.MOV R4, RZ, RZ, -R4 ;  /* 0x000000ffff047224 */ /* 0x000fc800078e0a04 */
[----:B------:R-:W-:-:S05]  /*2290*/  IMAD R5, R6, R4, R5 ;  /* 0x0000000406057224 */ /* 0x000fca00078e0205 */
[----:B------:R-:W-:-:S13]  /*22a0*/  ISETP.GE.U32.AND P1, PT, R5, R6, PT ;  /* 0x000000060500720c */ /* 0x000fda0003f26070 */
[----:B------:R-:W-:-:S04]  /*22b0*/  @P1 IADD3 R5, PT, PT, -R6, R5, RZ ;  /* 0x0000000506051210 */ /* 0x000fc80007ffe1ff */
[----:B------:R-:W-:-:S13]  /*22c0*/  ISETP.GE.U32.AND P1, PT, R5, R6, PT ;  /* 0x000000060500720c */ /* 0x000fda0003f26070 */
[----:B------:R-:W-:Y:S01]  /*22d0*/  @P1 IMAD.IADD R5, R5, 0x1, -R6 ;  /* 0x0000000105051824 */ /* 0x000fe200078e0a06 */
[----:B------:R-:W-:-:S04]  /*22e0*/  @!P2 LOP3.LUT R5, RZ, R6, RZ, 0x33, !PT ;  /* 0x00000006ff05a212 */ /* 0x000fc800078e33ff */
[----:B------:R-:W-:-:S05]  /*22f0*/  LEA R18, R5, R1, 0x2 ;  /* 0x0000000105127211 */ /* 0x000fca00078e10ff */
[----:B------:R-:W3:Y:S01]  /*2300*/  LDL R16, [R18] ;  /* 0x0000000012107983 */ /* 0x000ee20000100800 */
[----:B------:R-:W0:Y:S08]  /*2310*/  I2F.U32.RP R12, R24 ;  /* 0x00000018000c7306 */ /* 0x000e300000209000 */
[----:B0-----:R-:W0:Y:S01]  /*2320*/  MUFU.RCP R12, R12 ;  /* 0x0000000c000c7308 */ /* 0x001e220000001000 */
[----:B------:R-:W-:-:S04]  /*2330*/  SHF.R.U32.HI R17, RZ, 0x2, R22 ;  /* 0x00000002ff117819 */ /* 0x000fc80000011616 */
[----:B------:R-:W-:Y:S01]  /*2340*/  LOP3.LUT R17, R17, R22, RZ, 0x3c, !PT ;  /* 0x0000001611117212 */ /* 0x000fe200078e3cff */
[----:B------:R-:W-:Y:S02]  /*2350*/  IMAD.SHL.U32 R19, R8, 0x10, RZ ;  /* 0x0000001008137824 */ /* 0x000fe400078e00ff */
[----:B0-----:R-:W-:Y:S02]  /*2360*/  VIADD R5, R12, 0xffffffe ;  /* 0x0ffffffe0c057836 */ /* 0x001fe40000000000 */
[----:B------:R-:W-:-:S04]  /*2370*/  IMAD.SHL.U32 R4, R17, 0x2, RZ ;  /* 0x0000000211047824 */ /* 0x000fc800078e00ff */
[----:B------:R-:W0:Y:S01]  /*2380*/  F2I.FTZ.U32.TRUNC.NTZ R5, R5 ;  /* 0x0000000500057305 */ /* 0x000e22000021f000 */
[----:B------:R-:W-:Y:S02]  /*2390*/  LOP3.LUT R4, R8, R19, R4, 0x96, !PT ;  /* 0x0000001308047212 */ /* 0x000fe400078e9604 */
[----:B------:R-:W-:Y:S02]  /*23a0*/  IADD3 R23, PT, PT, RZ, -R24, RZ ;  /* 0x80000018ff177210 */ /* 0x000fe40007ffe0ff */
[----:B------:R-:W-:Y:S02]  /*23b0*/  LOP3.LUT R12, R4, R17, RZ, 0x3c, !PT ;  /* 0x00000011040c7212 */ /* 0x000fe400078e3cff */
[----:B------:R-:W-:Y:S01]  /*23c0*/  MOV R4, RZ ;  /* 0x000000ff00047202 */ /* 0x000fe20000000f00 */
[----:B0-----:R-:W-:-:S04]  /*23d0*/  IMAD R19, R23, R5, RZ ;  /* 0x0000000517137224 */ /* 0x001fc800078e02ff */
[----:B------:R-:W-:Y:S01]  /*23e0*/  IMAD.HI.U32 R4, R5, R19, R4 ;  /* 0x0000001305047227 */ /* 0x000fe200078e0004 */
        /* <DEDUP_REMOVED lines=8> */
[----:B------:R-:W-:-:S05]  /*2470*/  VIADD R22, R6, 0xfffffffe ;  /* 0xfffffffe06167836 */ /* 0x000fca0000000000 */
[----:B------:R-:W-:-:S07]  /*2480*/  LEA R17, R22, R1, 0x2 ;  /* 0x0000000116117211 */ /* 0x000fce00078e10ff */
[----:B------:R-:W-:Y:S02]  /*2490*/  @P1 IADD3 R5, PT, PT, -R24, R5, RZ ;  /* 0x0000000518051210 */ /* 0x000fe40007ffe1ff */
[----:B------:R-:W-:-:S05]  /*24a0*/  @!P2 LOP3.LUT R5, RZ, R24, RZ, 0x33, !PT ;  /* 0x00000018ff05a212 */ /* 0x000fca00078e33ff */
[----:B------:R-:W-:Y:S01]  /*24b0*/  IMAD R19, R5, 0x4, R1 ;  /* 0x0000000405137824 */ /* 0x000fe200078e0201 */
[----:B---3--:R0:W-:Y:S04]  /*24c0*/  STL [R9], R16 ;  /* 0x0000001009007387 */ /* 0x0081e80000100800 */
[----:B--2---:R1:W-:Y:S04]  /*24d0*/  STL [R18], R11 ;  /* 0x0000000b12007387 */ /* 0x0043e80000100800 */
[----:B------:R-:W2:Y:S04]  /*24e0*/  LDL R24, [R19] ;  /* 0x0000000013187983 */ /* 0x000ea80000100800 */
[----:B------:R-:W3:Y:S01]  /*24f0*/  LDL R26, [R17] ;  /* 0x00000000111a7983 */ /* 0x000ee20000100800 */
[----:B------:R-:W4:Y:S08]  /*2500*/  I2F.U32.RP R25, R22 ;  /* 0x0000001600197306 */ /* 0x000f300000209000 */
[----:B----4-:R-:W4:Y:S01]  /*2510*/  MUFU.RCP R25, R25 ;  /* 0x0000001900197308 */ /* 0x010f220000001000 */
[----:B------:R-:W-:Y:S01]  /*2520*/  SHF.R.U32.HI R23, RZ, 0x2, R14 ;  /* 0x00000002ff177819 */ /* 0x000fe2000001160e */
[----:B0-----:R-:W-:-:S03]  /*2530*/  IMAD.SHL.U32 R9, R12, 0x10, RZ ;  /* 0x000000100c097824 */ /* 0x001fc600078e00ff */
[----:B------:R-:W-:Y:S01]  /*2540*/  LOP3.LUT R23, R23, R14, RZ, 0x3c, !PT ;  /* 0x0000000e17177212 */ /* 0x000fe200078e3cff */
[----:B------:R-:W-:-:S03]  /*2550*/  IMAD.MOV R14, RZ, RZ, -R22 ;  /* 0x000000ffff0e7224 */ /* 0x000fc600078e0a16 */
[----:B------:R-:W-:Y:S01]  /*2560*/  SHF.L.U32 R4, R23, 0x1, RZ ;  /* 0x0000000117047819 */ /* 0x000fe200000006ff */
[----:B----4-:R-:W-:-:S03]  /*2570*/  VIADD R5, R25, 0xffffffe ;  /* 0x0ffffffe19057836 */ /* 0x010fc60000000000 */
[----:B------:R-:W-:-:S03]  /*2580*/  LOP3.LUT R4, R12, R9, R4, 0x96, !PT ;  /* 0x000000090c047212 */ /* 0x000fc600078e9604 */
[----:B------:R-:W0:Y:S01]  /*2590*/  F2I.FTZ.U32.TRUNC.NTZ R5, R5 ;  /* 0x0000000500057305 */ /* 0x000e22000021f000 */
[----:B-1----:R-:W-:Y:S01]  /*25a0*/  IMAD.MOV.U32 R11, RZ, RZ, R14 ;  /* 0x000000ffff0b7224 */ /* 0x002fe200078e000e */
[----:B------:R-:W-:Y:S01]  /*25b0*/  LOP3.LUT R14, R4, R23, RZ, 0x3c, !PT ;  /* 0x00000017040e7212 */ /* 0x000fe200078e3cff */
[----:B------:R-:W-:Y:S02]  /*25c0*/  HFMA2 R4, -RZ, RZ, 0, 0 ;  /* 0x00000000ff047431 */ /* 0x000fe400000001ff */
        /* <DEDUP_REMOVED lines=23> */
[----:B----4-:R-:W-:Y:S01]  /*2740*/  VIADD R5, R23, 0xffffffe ;  /* 0x0ffffffe17057836 */ /* 0x010fe20000000000 */
[----:B------:R-:W-:-:S03]  /*2750*/  SHF.L.U32 R13, R14, 0x4, RZ ;  /* 0x000000040e0d7819 */ /* 0x000fc600000006ff */
[----:B------:R-:W-:Y:S02]  /*2760*/  IMAD.SHL.U32 R22, R4, 0x2, RZ ;  /* 0x0000000204167824 */ /* 0x000fe400078e00ff */
[----:B------:R-:W4:Y:S03]  /*2770*/  F2I.FTZ.U32.TRUNC.NTZ R5, R5 ;  /* 0x0000000500057305 */ /* 0x000f26000021f000 */
[----:B------:R-:W-:Y:S01]  /*2780*/  LOP3.LUT R13, R14, R13, R22, 0x96, !PT ;  /* 0x0000000d0e0d7212 */ /* 0x000fe200078e9616 */
[----:B0-----:R-:W-:-:S03]  /*2790*/  IMAD.MOV R17, RZ, RZ, -R16 ;  /* 0x000000ffff117224 */ /* 0x001fc600078e0a10 */
[----:B-1----:R-:W-:Y:S02]  /*27a0*/  LOP3.LUT R26, R13, R4, RZ, 0x3c, !PT ;  /* 0x000000040d1a7212 */ /* 0x002fe400078e3cff */
[----:B------:R-:W-:Y:S01]  /*27b0*/  MOV R4, RZ ;  /* 0x000000ff00047202 */ /* 0x000fe20000000f00 */
[----:B------:R-:W-:Y:S02]  /*27c0*/  VIADD R7, R7, 0x161f14 ;  /* 0x00161f1407077836 */ /* 0x000fe40000000000 */
[----:B----4-:R-:W-:-:S04]  /*27d0*/  IMAD R13, R17, R5, RZ ;  /* 0x00000005110d7224 */ /* 0x010fc800078e02ff */
[----:B------:R-:W-:-:S04]  /*27e0*/  IMAD.HI.U32 R4, R5, R13, R4 ;  /* 0x0000000d05047227 */ /* 0x000fc800078e0004 */
[----:B------:R-:W-:-:S04]  /*27f0*/  IMAD.IADD R5, R26, 0x1, R7 ;  /* 0x000000011a057824 */ /* 0x000fc800078e0207 */
[----:B------:R-:W-:-:S04]  /*2800*/  IMAD.HI.U32 R4, R4, R5, RZ ;  /* 0x0000000504047227 */ /* 0x000fc800078e00ff */
[----:B------:R-:W-:-:S04]  /*2810*/  IMAD.MOV R4, RZ, RZ, -R4 ;  /* 0x000000ffff047224 */ /* 0x000fc800078e0a04 */
[----:B------:R-:W-:-:S05]  /*2820*/  IMAD R5, R16, R4, R5 ;  /* 0x0000000410057224 */ /* 0x000fca00078e0205 */
[----:B------:R-:W-:Y:S02]  /*2830*/  ISETP.GE.U32.AND P1, PT, R5, R16, PT ;  /* 0x000000100500720c */ /* 0x000fe40003f26070 */
[----:B------:R-:W-:-:S11]  /*2840*/  ISETP.NE.U32.AND P2, PT, R16, RZ, PT ;  /* 0x000000ff1000720c */ /* 0x000fd60003f45070 */
[----:B------:R-:W-:-:S04]  /*2850*/  @P1 IADD3 R5, PT, PT, -R16, R5, RZ ;  /* 0x0000000510051210 */ /* 0x000fc80007ffe1ff */
[----:B------:R-:W-:Y:S01]  /*2860*/  ISETP.GE.U32.AND P1, PT, R5, R16, PT ;  /* 0x000000100500720c */ /* 0x000fe20003f26070 */
[----:B------:R-:W-:-:S04]  /*2870*/  VIADD R6, R6, 0xfffffffc ;  /* 0xfffffffc06067836 */ /* 0x000fc80000000000 */
[----:B------:R-:W-:-:S08]  /*2880*/  IMAD R4, R6, 0x4, R1 ;  /* 0x0000000406047824 */ /* 0x000fd000078e0201 */
[----:B------:R-:W-:Y:S01]  /*2890*/  @P1 IMAD.IADD R5, R5, 0x1, -R16 ;  /* 0x0000000105051824 */ /* 0x000fe200078e0a10 */
[----:B------:R-:W-:-:S04]  /*28a0*/  @!P2 LOP3.LUT R5, RZ, R16, RZ, 0x33, !PT ;  /* 0x00000010ff05a212 */ /* 0x000fc800078e33ff */
[----:B------:R-:W-:Y:S01]  /*28b0*/  LEA R16, R5, R1, 0x2 ;  /* 0x0000000105107211 */ /* 0x000fe200078e10ff */
[----:B--2---:R0:W-:Y:S04]  /*28c0*/  STL [R9], R18 ;  /* 0x0000001209007387 */ /* 0x0041e80000100800 */
[----:B---3--:R0:W-:Y:S04]  /*28d0*/  STL [R11], R28 ;  /* 0x0000001c0b007387 */ /* 0x0081e80000100800 */
[----:B------:R-:W2:Y:S04]  /*28e0*/  LDL R13, [R16] ;  /* 0x00000000100d7983 */ /* 0x000ea80000100800 */
[----:B------:R-:W3:Y:S01]  /*28f0*/  LDL R5, [R4] ;  /* 0x0000000004057983 */ /* 0x000ee20000100800 */
[----:B------:R-:W-:Y:S01]  /*2900*/  IMAD.MOV.U32 R24, RZ, RZ, R0 ;  /* 0x000000ffff187224 */ /* 0x000fe200078e0000 */
[----:B------:R-:W-:Y:S01]  /*2910*/  MOV R22, R8 ;  /* 0x0000000800167202 */ /* 0x000fe20000000f00 */
[----:B------:R-:W-:-:S02]  /*2920*/  IMAD.MOV.U32 R14, RZ, RZ, R12 ;  /* 0x000000ffff0e7224 */ /* 0x000fc400078e000c */
[----:B------:R-:W-:Y:S01]  /*2930*/  IMAD.MOV.U32 R0, RZ, RZ, R26 ;  /* 0x000000ffff007224 */ /* 0x000fe200078e001a */
[----:B--2---:R0:W-:Y:S04]  /*2940*/  STL [R4], R13 ;  /* 0x0000000d04007387 */ /* 0x0041e80000100800 */
[----:B---3--:R0:W-:Y:S02]  /*2950*/  STL [R16], R5 ;  /* 0x0000000510007387 */ /* 0x0081e40000100800 */
.L_x_59:
[----:B------:R-:W-:Y:S05]  /*2960*/  @!P0 BRA `(.L_x_56) ;  /* 0x0000000400948947 */ /* 0x000fea0003800000 */
[----:B------:R-:W-:Y:S02]  /*2970*/  ISETP.NE.AND P1, PT, R15, 0x1, PT ;  /* 0x000000010f00780c */ /* 0x000fe40003f25270 */
[----:B------:R-:W-:-:S04]  /*2980*/  LOP3.LUT R20, R20, 0x1, RZ, 0xc0, !PT ;  /* 0x0000000114147812 */ /* 0x000fc800078ec0ff */
[----:B------:R-:W-:-:S07]  /*2990*/  ISETP.NE.U32.AND P0, PT, R20, 0x1, PT ;  /* 0x000000011400780c */ /* 0x000fce0003f05070 */
[----:B------:R-:W-:Y:S06]  /*29a0*/  @!P1 BRA `(.L_x_60) ;  /* 0x0000000400049947 */ /* 0x000fec0003800000 */
[----:B------:R-:W2:Y:S01]  /*29b0*/  I2F.U32.RP R8, R6 ;  /* 0x0000000600087306 */ /* 0x000ea20000209000 */
[----:B01----:R-:W-:Y:S01]  /*29c0*/  SHF.R.U32.HI R9, RZ, 0x2, R24 ;  /* 0x00000002ff097819 */ /* 0x003fe20000011618 */
[----:B------:R-:W-:Y:S01]  /*29d0*/  IMAD.SHL.U32 R11, R0, 0x10, RZ ;  /* 0x00000010000b7824 */ /* 0x000fe200078e00ff */
[----:B------:R-:W-:Y:S01]  /*29e0*/  ISETP.NE.U32.AND P2, PT, R6, RZ, PT ;  /* 0x000000ff0600720c */ /* 0x000fe20003f45070 */
[----:B------:R-:W-:Y:S01]  /*29f0*/  IMAD.MOV R13, RZ, RZ, -R6 ;  /* 0x000000ffff0d7224 */ /* 0x000fe200078e0a06 */
[----:B------:R-:W-:-:S04]  /*2a00*/  LOP3.LUT R9, R9, R24, RZ, 0x3c, !PT ;  /* 0x0000001809097212 */ /* 0x000fc800078e3cff */
[----:B------:R-:W-:-:S04]  /*2a10*/  SHF.L.U32 R4, R9, 0x1, RZ ;  /* 0x0000000109047819 */ /* 0x000fc800000006ff */
[----:B------:R-:W-:Y:S01]  /*2a20*/  LOP3.LUT R0, R0, R11, R4, 0x96, !PT ;  /* 0x0000000b00007212 */ /* 0x000fe200078e9604 */
[----:B------:R-:W-:Y:S01]  /*2a30*/  IMAD.MOV.U32 R4, RZ, RZ, RZ ;  /* 0x000000ffff047224 */ /* 0x000fe200078e00ff */
[----:B--2---:R-:W0:Y:S02]  /*2a40*/  MUFU.RCP R8, R8 ;  /* 0x0000000800087308 */ /* 0x004e240000001000 */
[----:B------:R-:W-:Y:S02]  /*2a50*/  LOP3.LUT R0, R0, R9, RZ, 0x3c, !PT ;  /* 0x0000000900007212 */ /* 0x000fe400078e3cff */
[----:B0-----:R-:W-:Y:S01]  /*2a60*/  IADD3 R5, PT, PT, R8, 0xffffffe, RZ ;  /* 0x0ffffffe08057810 */ /* 0x001fe20007ffe0ff */
[----:B------:R-:W-:-:S04]  /*2a70*/  VIADD R8, R6, 0xffffffff ;  /* 0xffffffff06087836 */ /* 0x000fc80000000000 */
        /* <DEDUP_REMOVED lines=21> */
[----:B------:R-:W-:Y:S02]  /*2bd0*/  IMAD.MOV R18, RZ, RZ, -R8 ;  /* 0x000000ffff127224 */ /* 0x000fe400078e0a08 */
[----:B0-----:R-:W-:-:S04]  /*2be0*/  VIADD R17, R15, 0xffffffe ;  /* 0x0ffffffe0f117836 */ /* 0x001fc80000000000 */
[----:B------:R-:W0:Y:S01]  /*2bf0*/  F2I.FTZ.U32.TRUNC.NTZ R5, R17 ;  /* 0x0000001100057305 */ /* 0x000e22000021f000 */
[----:B------:R-:W-:-:S04]  /*2c00*/  SHF.L.U32 R13, R22, 0x1, RZ ;  /* 0x00000001160d7819 */ /* 0x000fc800000006ff */
[----:B------:R-:W-:Y:S02]  /*2c10*/  LOP3.LUT R13, R0, R4, R13, 0x96, !PT ;  /* 0x00000004000d7212 */ /* 0x000fe400078e960d */
[----:B------:R-:W-:Y:S02]  /*2c20*/  MOV R4, R18 ;  /* 0x0000001200047202 */ /* 0x000fe40000000f00 */
[----:B------:R-:W-:Y:S01]  /*2c30*/  LOP3.LUT R0, R13, R22, RZ, 0x3c, !PT ;  /* 0x000000160d007212 */ /* 0x000fe200078e3cff */
[----:B------:R-:W-:Y:S02]  /*2c40*/  VIADD R7, R7, 0xb0f8a ;  /* 0x000b0f8a07077836 */ /* 0x000fe40000000000 */
[----:B0-----:R-:W-:Y:S02]  /*2c50*/  IMAD R13, R4, R5, RZ ;  /* 0x00000005040d7224 */ /* 0x001fe400078e02ff */
[----:B------:R-:W-:-:S04]  /*2c60*/  IMAD.MOV.U32 R4, RZ, RZ, RZ ;  /* 0x000000ffff047224 */ /* 0x000fc800078e00ff */
[----:B------:R-:W-:Y:S01]  /*2c70*/  IMAD.HI.U32 R4, R5, R13, R4 ;  /* 0x0000000d05047227 */ /* 0x000fe200078e0004 */
[----:B------:R-:W-:-:S05]  /*2c80*/  IADD3 R5, PT, PT, R0, R7, RZ ;  /* 0x0000000700057210 */ /* 0x000fca0007ffe0ff */
        /* <DEDUP_REMOVED lines=15> */
[----:B------:R-:W4:Y:S01]  /*2d80*/  LDL R4, [R13] ;  /* 0x000000000d047983 */ /* 0x000f220000100800 */
[----:B------:R-:W-:-:S03]  /*2d90*/  IMAD.MOV.U32 R24, RZ, RZ, R14 ;  /* 0x000000ffff187224 */ /* 0x000fc600078e000e */
[----:B--2---:R3:W-:Y:S04]  /*2da0*/  STL [R13], R8 ;  /* 0x000000080d007387 */ /* 0x0047e80000100800 */
[----:B----4-:R3:W-:Y:S02]  /*2db0*/  STL [R5], R4 ;  /* 0x0000000405007387 */ /* 0x0107e40000100800 */
.L_x_60:
[----:B------:R-:W-:Y:S05]  /*2dc0*/  @P0 BRA `(.L_x_56) ;  /* 0x00000000007c0947 */ /* 0x000fea0003800000 */
[----:B---3--:R-:W2:Y:S01]  /*2dd0*/  I2F.U32.RP R8, R6 ;  /* 0x0000000600087306 */ /* 0x008ea20000209000 */
[----:B01----:R-:W-:Y:S01]  /*2de0*/  SHF.R.U32.HI R9, RZ, 0x2, R24 ;  /* 0x00000002ff097819 */ /* 0x003fe20000011618 */
[----:B------:R-:W-:Y:S01]  /*2df0*/  IMAD.SHL.U32 R11, R0, 0x10, RZ ;  /* 0x00000010000b7824 */ /* 0x000fe200078e00ff */
[----:B------:R-:W-:Y:S02]  /*2e00*/  ISETP.NE.U32.AND P1, PT, R6, RZ, PT ;  /* 0x000000ff0600720c */ /* 0x000fe40003f25070 */
[----:B------:R-:W-:-:S05]  /*2e10*/  LOP3.LUT R9, R9, R24, RZ, 0x3c, !PT ;  /* 0x0000001809097212 */ /* 0x000fca00078e3cff */
[----:B------:R-:W-:Y:S01]  /*2e20*/  IMAD.SHL.U32 R4, R9, 0x2, RZ ;  /* 0x0000000209047824 */ /* 0x000fe200078e00ff */
[----:B--2---:R-:W0:Y:S04]  /*2e30*/  MUFU.RCP R8, R8 ;  /* 0x0000000800087308 */ /* 0x004e280000001000 */
[----:B------:R-:W-:-:S04]  /*2e40*/  LOP3.LUT R4, R0, R11, R4, 0x96, !PT ;  /* 0x0000000b00047212 */ /* 0x000fc800078e9604 */
[----:B------:R-:W-:Y:S01]  /*2e50*/  LOP3.LUT R0, R4, R9, RZ, 0x3c, !PT ;  /* 0x0000000904007212 */ /* 0x000fe200078e3cff */
[----:B------:R-:W-:-:S03]  /*2e60*/  HFMA2 R4, -RZ, RZ, 0, 0 ;  /* 0x00000000ff047431 */ /* 0x000fc600000001ff */
[----:B------:R-:W-:Y:S01]  /*2e70*/  IADD3 R7, PT, PT, R7, 0x587c5, R0 ;  /* 0x000587c507077810 */ /* 0x000fe20007ffe000 */
[----:B0-----:R-:W-:-:S06]  /*2e80*/  VIADD R5, R8, 0xffffffe ;  /* 0x0ffffffe08057836 */ /* 0x001fcc0000000000 */
[----:B------:R-:W0:Y:S02]  /*2e90*/  F2I.FTZ.U32.TRUNC.NTZ R5, R5 ;  /* 0x0000000500057305 */ /* 0x000e24000021f000 */
[----:B0-----:R-:W-:-:S05]  /*2ea0*/  IADD3 R13, PT, PT, RZ, -R5, RZ ;  /* 0x80000005ff0d7210 */ /* 0x001fca0007ffe0ff */
[----:B------:R-:W-:-:S04]  /*2eb0*/  IMAD R11, R13, R6, RZ ;  /* 0x000000060d0b7224 */ /* 0x000fc800078e02ff */
[----:B------:R-:W-:-:S06]  /*2ec0*/  IMAD.HI.U32 R4, R5, R11, R4 ;  /* 0x0000000b05047227 */ /* 0x000fcc00078e0004 */
[----:B------:R-:W-:-:S04]  /*2ed0*/  IMAD.HI.U32 R4, R4, R7, RZ ;  /* 0x0000000704047227 */ /* 0x000fc800078e00ff */
[----:B------:R-:W-:-:S04]  /*2ee0*/  IMAD.MOV R4, RZ, RZ, -R4 ;  /* 0x000000ffff047224 */ /* 0x000fc800078e0a04 */
[----:B------:R-:W-:-:S05]  /*2ef0*/  IMAD R7, R6, R4, R7 ;  /* 0x0000000406077224 */ /* 0x000fca00078e0207 */
[----:B------:R-:W-:-:S13]  /*2f00*/  ISETP.GE.U32.AND P0, PT, R7, R6, PT ;  /* 0x000000060700720c */ /* 0x000fda0003f06070 */
[----:B------:R-:W-:-:S05]  /*2f10*/  @P0 IMAD.IADD R7, R7, 0x1, -R6 ;  /* 0x0000000107070824 */ /* 0x000fca00078e0a06 */
[----:B------:R-:W-:-:S13]  /*2f20*/  ISETP.GE.U32.AND P0, PT, R7, R6, PT ;  /* 0x000000060700720c */ /* 0x000fda0003f06070 */
[-C--:B------:R-:W-:Y:S02]  /*2f30*/  @P0 IADD3 R7, PT, PT, R7, -R6.reuse, RZ ;  /* 0x8000000607070210 */ /* 0x080fe40007ffe0ff */
[----:B------:R-:W-:Y:S01]  /*2f40*/  @!P1 LOP3.LUT R7, RZ, R6, RZ, 0x33, !PT ;  /* 0x00000006ff079212 */ /* 0x000fe200078e33ff */
[----:B------:R-:W-:-:S04]  /*2f50*/  VIADD R6, R6, 0xffffffff ;  /* 0xffffffff06067836 */ /* 0x000fc80000000000 */
[----:B------:R-:W-:Y:S01]  /*2f60*/  IMAD R7, R7, 0x4, R1 ;  /* 0x0000000407077824 */ /* 0x000fe200078e0201 */
[----:B------:R-:W-:-:S04]  /*2f70*/  LEA R6, R6, R1, 0x2 ;  /* 0x0000000106067211 */ /* 0x000fc800078e10ff */
[----:B------:R-:W2:Y:S04]  /*2f80*/  LDL R5, [R7] ;  /* 0x0000000007057983 */ /* 0x000ea80000100800 */
[----:B------:R-:W3:Y:S04]  /*2f90*/  LDL R0, [R6] ;  /* 0x0000000006007983 */ /* 0x000ee80000100800 */
[----:B--2---:R2:W-:Y:S04]  /*2fa0*/  STL [R6], R5 ;  /* 0x0000000506007387 */ /* 0x0045e80000100800 */
[----:B---3--:R2:W-:Y:S02]  /*2fb0*/  STL [R7], R0 ;  /* 0x0000000007007387 */ /* 0x0085e40000100800 */
.L_x_56:
[----:B--2---:R-:W-:Y:S02]  /*2fc0*/  IABS R0, R10 ;  /* 0x0000000a00007213 */ /* 0x004fe40000000000 */
[----:B-1-3--:R-:W-:Y:S02]  /*2fd0*/  IABS R8, R21 ;  /* 0x0000001500087213 */ /* 0x00afe40000000000 */
[----:B------:R-:W1:Y:S01]  /*2fe0*/  I2F.RP R6, R0 ;  /* 0x0000000000067306 */ /* 0x000e620000209400 */
[----:B------:R-:W-:Y:S02]  /*2ff0*/  ISETP.GE.AND P1, PT, R21, RZ, PT ;  /* 0x000000ff1500720c */ /* 0x000fe40003f26270 */
[----:B------:R-:W-:-:S05]  /*3000*/  ISETP.NE.AND P2, PT, R10, RZ, PT ;  /* 0x000000ff0a00720c */ /* 0x000fca0003f45270 */
[----:B-1----:R-:W0:Y:S02]  /*3010*/  MUFU.RCP R6, R6 ;  /* 0x0000000600067308 */ /* 0x002e240000001000 */
[----:B0-----:R-:W-:-:S06]  /*3020*/  VIADD R4, R6, 0xffffffe ;  /* 0x0ffffffe06047836 */ /* 0x001fcc0000000000 */
[----:B------:R0:W1:Y:S02]  /*3030*/  F2I.FTZ.U32.TRUNC.NTZ R5, R4 ;  /* 0x0000000400057305 */ /* 0x000064000021f000 */
[----:B0-----:R-:W-:Y:S01]  /*3040*/  MOV R4, RZ ;  /* 0x000000ff00047202 */ /* 0x001fe20000000f00 */
[----:B-1----:R-:W-:-:S04]  /*3050*/  IMAD.MOV R7, RZ, RZ, -R5 ;  /* 0x000000ffff077224 */ /* 0x002fc800078e0a05 */
[----:B------:R-:W-:-:S04]  /*3060*/  IMAD R7, R7, R0, RZ ;  /* 0x0000000007077224 */ /* 0x000fc800078e02ff */
[----:B------:R-:W-:-:S04]  /*3070*/  IMAD.HI.U32 R7, R5, R7, R4 ;  /* 0x0000000705077227 */ /* 0x000fc800078e0004 */
[----:B------:R-:W-:-:S04]  /*3080*/  IMAD.MOV.U32 R5, RZ, RZ, R8 ;  /* 0x000000ffff057224 */ /* 0x000fc800078e0008 */
[----:B------:R-:W-:-:S04]  /*3090*/  IMAD.HI.U32 R7, R7, R5, RZ ;  /* 0x0000000507077227 */ /* 0x000fc800078e00ff */
[----:B------:R-:W-:-:S04]  /*30a0*/  IMAD.MOV R7, RZ, RZ, -R7 ;  /* 0x000000ffff077224 */ /* 0x000fc800078e0a07 */
[----:B------:R-:W-:-:S05]  /*30b0*/  IMAD R5, R0, R7, R5 ;  /* 0x0000000700057224 */ /* 0x000fca00078e0205 */
[----:B------:R-:W-:-:S13]  /*30c0*/  ISETP.GT.U32.AND P0, PT, R0, R5, PT ;  /* 0x000000050000720c */ /* 0x000fda0003f04070 */
[----:B------:R-:W-:-:S04]  /*30d0*/  @!P0 IADD3 R5, PT, PT, R5, -R0, RZ ;  /* 0x8000000005058210 */ /* 0x000fc80007ffe0ff */
[----:B------:R-:W-:-:S13]  /*30e0*/  ISETP.GT.U32.AND P0, PT, R0, R5, PT ;  /* 0x000000050000720c */ /* 0x000fda0003f04070 */
[----:B------:R-:W-:-:S04]  /*30f0*/  @!P0 IMAD.IADD R5, R5, 0x1, -R0 ;  /* 0x0000000105058824 */ /* 0x000fc800078e0a00 */
[----:B------:R-:W-:-:S05]  /*3100*/  IMAD.MOV.U32 R0, RZ, RZ, R5 ;  /* 0x000000ffff007224 */ /* 0x000fca00078e0005 */
[----:B------:R-:W-:Y:S02]  /*3110*/  @!P1 IADD3 R0, PT, PT, -R0, RZ, RZ ;  /* 0x000000ff00009210 */ /* 0x000fe40007ffe1ff */
[----:B------:R-:W-:-:S05]  /*3120*/  @!P2 LOP3.LUT R0, RZ, R10, RZ, 0x33, !PT ;  /* 0x0000000aff00a212 */ /* 0x000fca00078e33ff */
[----:B------:R-:W-:-:S05]  /*3130*/  IMAD R0, R0, 0x4, R1 ;  /* 0x0000000400007824 */ /* 0x000fca00078e0201 */
[----:B------:R-:W2:Y:S04]  /*3140*/  LDL R5, [R0] ;  /* 0x0000000000057983 */ /* 0x000ea80000100800 */
[----:B--2---:R-:W-:Y:S01]  /*3150*/  STG.E desc[UR6][R2.64+0x8], R5 ;  /* 0x0000080502007986 */ /* 0x004fe2000c101906 */
[----:B------:R-:W-:Y:S05]  /*3160*/  EXIT ;  /* 0x000000000000794d */ /* 0x000fea0003800000 */
        .weak           $__internal_0_$__cuda_sm3x_div_rn_noftz_f32_slowpath
        .type           $__internal_0_$__cuda_sm3x_div_rn_noftz_f32_slowpath,@function
        .size           $__internal_0_$__cuda_sm3x_div_rn_noftz_f32_slowpath,(.L_x_70 - $__internal_0_$__cuda_sm3x_div_rn_noftz_f32_slowpath)
$__internal_0_$__cuda_sm3x_div_rn_noftz_f32_slowpath:
[--C-:B------:R-:W-:Y:S01]  /*3170*/  SHF.R.U32.HI R6, RZ, 0x17, R3.reuse ;  /* 0x00000017ff067819 */ /* 0x100fe20000011603 */
[----:B------:R-:W-:Y:S01]  /*3180*/  IMAD.MOV.U32 R8, RZ, RZ, R3 ;  /* 0x000000ffff087224 */ /* 0x000fe200078e0003 */
[--C-:B------:R-:W-:Y:S02]  /*3190*/  SHF.R.U32.HI R5, RZ, 0x17, R0.reuse ;  /* 0x00000017ff057819 */ /* 0x100fe40000011600 */
[----:B------:R-:W-:Y:S02]  /*31a0*/  LOP3.LUT R6, R6, 0xff, RZ, 0xc0, !PT ;  /* 0x000000ff06067812 */ /* 0x000fe400078ec0ff */
[----:B------:R-:W-:Y:S01]  /*31b0*/  LOP3.LUT R10, R5, 0xff, RZ, 0xc0, !PT ;  /* 0x000000ff050a7812 */ /* 0x000fe200078ec0ff */
[----:B------:R-:W-:Y:S02]  /*31c0*/  IMAD.MOV.U32 R5, RZ, RZ, R0 ;  /* 0x000000ffff057224 */ /* 0x000fe400078e0000 */
[----:B------:R-:W-:Y:S01]  /*31d0*/  VIADD R9, R6, 0xffffffff ;  /* 0xffffffff06097836 */ /* 0x000fe20000000000 */
[----:B------:R-:W-:-:S04]  /*31e0*/  IADD3 R11, PT, PT, R10, -0x1, RZ ;  /* 0xffffffff0a0b7810 */ /* 0x000fc80007ffe0ff */
[----:B------:R-:W-:-:S04]  /*31f0*/  ISETP.GT.U32.AND P0, PT, R9, 0xfd, PT ;  /* 0x000000fd0900780c */ /* 0x000fc80003f04070 */
[----:B------:R-:W-:-:S13]  /*3200*/  ISETP.GT.U32.OR P0, PT, R11, 0xfd, P0 ;  /* 0x000000fd0b00780c */ /* 0x000fda0000704470 */
[----:B------:R-:W-:Y:S01]  /*3210*/  @!P0 MOV R7, RZ ;  /* 0x000000ff00078202 */ /* 0x000fe20000000f00 */
[----:B------:R-:W-:Y:S06]  /*3220*/  @!P0 BRA `(.L_x_61) ;  /* 0x00000000005c8947 */ /* 0x000fec0003800000 */
[----:B------:R-:W-:Y:S02]  /*3230*/  FSETP.GTU.FTZ.AND P0, PT, |R0|, +INF , PT ;  /* 0x7f8000000000780b */ /* 0x000fe40003f1c200 */
[----:B------:R-:W-:-:S04]  /*3240*/  FSETP.GTU.FTZ.AND P1, PT, |R3|, +INF , PT ;  /* 0x7f8000000300780b */ /* 0x000fc80003f3c200 */
[----:B------:R-:W-:-:S13]  /*3250*/  PLOP3.LUT P0, PT, P0, P1, PT, 0xf8, 0x8f ;  /* 0x00000000008f781c */ /* 0x000fda0000703f70 */
[----:B------:R-:W-:Y:S05]  /*3260*/  @P0 BRA `(.L_x_62) ;  /* 0x0000000400440947 */ /* 0x000fea0003800000 */
[----:B------:R-:W-:-:S13]  /*3270*/  LOP3.LUT P0, RZ, R8, 0x7fffffff, R5, 0xc8, !PT ;  /* 0x7fffffff08ff7812 */ /* 0x000fda000780c805 */
[----:B------:R-:W-:Y:S05]  /*3280*/  @!P0 BRA `(.L_x_63) ;  /* 0x0000000400348947 */ /* 0x000fea0003800000 */
[C---:B------:R-:W-:Y:S02]  /*3290*/  FSETP.NEU.FTZ.AND P2, PT, |R0|.reuse, +INF , PT ;  /* 0x7f8000000000780b */ /* 0x040fe40003f5d200 */
[----:B------:R-:W-:Y:S02]  /*32a0*/  FSETP.NEU.FTZ.AND P1, PT, |R3|, +INF , PT ;  /* 0x7f8000000300780b */ /* 0x000fe40003f3d200 */
[----:B------:R-:W-:-:S11]  /*32b0*/  FSETP.NEU.FTZ.AND P0, PT, |R0|, +INF , PT ;  /* 0x7f8000000000780b */ /* 0x000fd60003f1d200 */
[----:B------:R-:W-:Y:S05]  /*32c0*/  @!P1 BRA !P2, `(.L_x_63) ;  /* 0x0000000400249947 */ /* 0x000fea0005000000 */
[----:B------:R-:W-:-:S04]  /*32d0*/  LOP3.LUT P2, RZ, R5, 0x7fffffff, RZ, 0xc0, !PT ;  /* 0x7fffffff05ff7812 */ /* 0x000fc8000784c0ff */
[----:B------:R-:W-:-:S13]  /*32e0*/  PLOP3.LUT P1, PT, P1, P2, PT, 0x2f, 0xf2 ;  /* 0x0000000000f2781c */ /* 0x000fda0000f24577 */
[----:B------:R-:W-:Y:S05]  /*32f0*/  @P1 BRA `(.L_x_64) ;  /* 0x0000000400101947 */ /* 0x000fea0003800000 */
[----:B------:R-:W-:-:S04]  /*3300*/  LOP3.LUT P1, RZ, R8, 0x7fffffff, RZ, 0xc0, !PT ;  /* 0x7fffffff08ff7812 */ /* 0x000fc8000782c0ff */
[----:B------:R-:W-:-:S13]  /*3310*/  PLOP3.LUT P0, PT, P0, P1, PT, 0x2f, 0xf2 ;  /* 0x0000000000f2781c */ /* 0x000fda0000702577 */
[----:B------:R-:W-:Y:S05]  /*3320*/  @P0 BRA `(.L_x_65) ;  /* 0x0000000000f80947 */ /* 0x000fea0003800000 */
[----:B------:R-:W-:Y:S02]  /*3330*/  ISETP.GE.AND P0, PT, R11, RZ, PT ;  /* 0x000000ff0b00720c */ /* 0x000fe40003f06270 */
[----:B------:R-:W-:-:S11]  /*3340*/  ISETP.GE.AND P1, PT, R9, RZ, PT ;  /* 0x000000ff0900720c */ /* 0x000fd60003f26270 */
[----:B------:R-:W-:Y:S02]  /*3350*/  @P0 IMAD.MOV.U32 R7, RZ, RZ, RZ ;  /* 0x000000ffff070224 */ /* 0x000fe400078e00ff */
[----:B------:R-:W-:Y:S01]  /*3360*/  @!P0 FFMA R5, R0, 1.84467440737095516160e+19, RZ ;  /* 0x5f80000000058823 */ /* 0x000fe200000000ff */
[----:B------:R-:W-:Y:S02]  /*3370*/  @!P0 IMAD.MOV.U32 R7, RZ, RZ, -0x40 ;  /* 0xffffffc0ff078424 */ /* 0x000fe400078e00ff */
[----:B------:R-:W-:-:S03]  /*3380*/  @!P1 FFMA R8, R3, 1.84467440737095516160e+19, RZ ;  /* 0x5f80000003089823 */ /* 0x000fc600000000ff */
[----:B------:R-:W-:-:S07]  /*3390*/  @!P1 IADD3 R7, PT, PT, R7, 0x40, RZ ;  /* 0x0000004007079810 */ /* 0x000fce0007ffe0ff */
.L_x_61:
[----:B------:R-:W-:-:S05]  /*33a0*/  LEA R3, R6, 0xc0800000, 0x17 ;  /* 0xc080000006037811 */ /* 0x000fca00078eb8ff */
[----:B------:R-:W-:Y:S02]  /*33b0*/  IMAD.IADD R8, R8, 0x1, -R3 ;  /* 0x0000000108087824 */ /* 0x000fe400078e0a03 */
[----:B------:R-:W-:Y:S02]  /*33c0*/  VIADD R3, R10, 0xffffff81 ;  /* 0xffffff810a037836 */ /* 0x000fe40000000000 */
[----:B------:R-:W0:Y:S01]  /*33d0*/  MUFU.RCP R9, R8 ;  /* 0x0000000800097308 */ /* 0x000e220000001000 */
[----:B------:R-:W-:Y:S01]  /*33e0*/  FADD.FTZ R11, -R8, -RZ ;  /* 0x800000ff080b7221 */ /* 0x000fe20000010100 */
[C---:B------:R-:W-:Y:S01]  /*33f0*/  IMAD R0, R3.reuse, -0x800000, R5 ;  /* 0xff80000003007824 */ /* 0x040fe200078e0205 */
[----:B------:R-:W-:-:S04]  /*3400*/  IADD3 R6, PT, PT, R3, 0x7f, -R6 ;  /* 0x0000007f03067810 */ /* 0x000fc80007ffe806 */
[----:B------:R-:W-:Y:S01]  /*3410*/  IADD3 R6, PT, PT, R6, R7, RZ ;  /* 0x0000000706067210 */ /* 0x000fe20007ffe0ff */
[----:B0-----:R-:W-:-:S04]  /*3420*/  FFMA R10, R9, R11, 1 ;  /* 0x3f800000090a7423 */ /* 0x001fc8000000000b */
[----:B------:R-:W-:-:S04]  /*3430*/  FFMA R12, R9, R10, R9 ;  /* 0x0000000a090c7223 */ /* 0x000fc80000000009 */
[----:B------:R-:W-:-:S04]  /*3440*/  FFMA R5, R0, R12, RZ ;  /* 0x0000000c00057223 */ /* 0x000fc800000000ff */
[----:B------:R-:W-:-:S04]  /*3450*/  FFMA R10, R11, R5, R0 ;  /* 0x000000050b0a7223 */ /* 0x000fc80000000000 */
[----:B------:R-:W-:-:S04]  /*3460*/  FFMA R9, R12, R10, R5 ;  /* 0x0000000a0c097223 */ /* 0x000fc80000000005 */
[----:B------:R-:W-:-:S04]  /*3470*/  FFMA R10, R11, R9, R0 ;  /* 0x000000090b0a7223 */ /* 0x000fc80000000000 */
[----:B------:R-:W-:-:S05]  /*3480*/  FFMA R0, R12, R10, R9 ;  /* 0x0000000a0c007223 */ /* 0x000fca0000000009 */
[----:B------:R-:W-:-:S04]  /*3490*/  SHF.R.U32.HI R3, RZ, 0x17, R0 ;  /* 0x00000017ff037819 */ /* 0x000fc80000011600 */
[----:B------:R-:W-:-:S05]  /*34a0*/  LOP3.LUT R3, R3, 0xff, RZ, 0xc0, !PT ;  /* 0x000000ff03037812 */ /* 0x000fca00078ec0ff */
[----:B------:R-:W-:-:S04]  /*34b0*/  IMAD.IADD R7, R3, 0x1, R6 ;  /* 0x0000000103077824 */ /* 0x000fc800078e0206 */
[----:B------:R-:W-:-:S05]  /*34c0*/  VIADD R3, R7, 0xffffffff ;  /* 0xffffffff07037836 */ /* 0x000fca0000000000 */
[----:B------:R-:W-:-:S13]  /*34d0*/  ISETP.GE.U32.AND P0, PT, R3, 0xfe, PT ;  /* 0x000000fe0300780c */ /* 0x000fda0003f06070 */
[----:B------:R-:W-:Y:S05]  /*34e0*/  @!P0 BRA `(.L_x_66) ;  /* 0x0000000000808947 */ /* 0x000fea0003800000 */
[----:B------:R-:W-:-:S13]  /*34f0*/  ISETP.GT.AND P0, PT, R7, 0xfe, PT ;  /* 0x000000fe0700780c */ /* 0x000fda0003f04270 */
[----:B------:R-:W-:Y:S05]  /*3500*/  @P0 BRA `(.L_x_67) ;  /* 0x00000000006c0947 */ /* 0x000fea0003800000 */
[----:B------:R-:W-:-:S13]  /*3510*/  ISETP.GE.AND P0, PT, R7, 0x1, PT ;  /* 0x000000010700780c */ /* 0x000fda0003f06270 */
[----:B------:R-:W-:Y:S05]  /*3520*/  @P0 BRA `(.L_x_68) ;  /* 0x0000000000980947 */ /* 0x000fea0003800000 */
[----:B------:R-:W-:Y:S02]  /*3530*/  ISETP.GE.AND P0, PT, R7, -0x18, PT ;  /* 0xffffffe80700780c */ /* 0x000fe40003f06270 */
[----:B------:R-:W-:-:S11]  /*3540*/  LOP3.LUT R0, R0, 0x80000000, RZ, 0xc0, !PT ;  /* 0x8000000000007812 */ /* 0x000fd600078ec0ff */
[----:B------:R-:W-:Y:S05]  /*3550*/  @!P0 BRA `(.L_x_68) ;  /* 0x00000000008c8947 */ /* 0x000fea0003800000 */
[CCC-:B------:R-:W-:Y:S01]  /*3560*/  FFMA.RZ R3, R12.reuse, R10.reuse, R9.reuse ;  /* 0x0000000a0c037223 */ /* 0x1c0fe2000000c009 */
[C---:B------:R-:W-:Y:S01]  /*3570*/  IADD3 R8, PT, PT, R7.reuse, 0x20, RZ ;  /* 0x0000002007087810 */ /* 0x040fe20007ffe0ff */
[CCC-:B------:R-:W-:Y:S01]  /*3580*/  FFMA.RM R6, R12.reuse, R10.reuse, R9.reuse ;  /* 0x0000000a0c067223 */ /* 0x1c0fe20000004009 */
[----:B------:R-:W-:Y:S02]  /*3590*/  ISETP.NE.AND P2, PT, R7, RZ, PT ;  /* 0x000000ff0700720c */ /* 0x000fe40003f45270 */
[----:B------:R-:W-:Y:S01]  /*35a0*/  LOP3.LUT R5, R3, 0x7fffff, RZ, 0xc0, !PT ;  /* 0x007fffff03057812 */ /* 0x000fe200078ec0ff */
[----:B------:R-:W-:Y:S01]  /*35b0*/  FFMA.RP R3, R12, R10, R9 ;  /* 0x0000000a0c037223 */ /* 0x000fe20000008009 */
[----:B------:R-:W-:Y:S01]  /*35c0*/  ISETP.NE.AND P1, PT, R7, RZ, PT ;  /* 0x000000ff0700720c */ /* 0x000fe20003f25270 */
[----:B------:R-:W-:Y:S01]  /*35d0*/  IMAD.MOV R7, RZ, RZ, -R7 ;  /* 0x000000ffff077224 */ /* 0x000fe200078e0a07 */
[----:B------:R-:W-:Y:S02]  /*35e0*/  LOP3.LUT R5, R5, 0x800000, RZ, 0xfc, !PT ;  /* 0x0080000005057812 */ /* 0x000fe400078efcff */
[----:B------:R-:W-:-:S02]  /*35f0*/  FSETP.NEU.FTZ.AND P0, PT, R3, R6, PT ;  /* 0x000000060300720b */ /* 0x000fc40003f1d000 */
[----:B------:R-:W-:Y:S02]  /*3600*/  SHF.L.U32 R8, R5, R8, RZ ;  /* 0x0000000805087219 */ /* 0x000fe400000006ff */
[----:B------:R-:W-:Y:S02]  /*3610*/  SEL R6, R7, RZ, P2 ;  /* 0x000000ff07067207 */ /* 0x000fe40001000000 */
[----:B------:R-:W-:Y:S02]  /*3620*/  ISETP.NE.AND P1, PT, R8, RZ, P1 ;  /* 0x000000ff0800720c */ /* 0x000fe40000f25270 */
[----:B------:R-:W-:Y:S02]  /*3630*/  SHF.R.U32.HI R6, RZ, R6, R5 ;  /* 0x00000006ff067219 */ /* 0x000fe40000011605 */
[----:B------:R-:W-:Y:S02]  /*3640*/  PLOP3.LUT P0, PT, P0, P1, PT, 0xf8, 0x8f ;  /* 0x00000000008f781c */ /* 0x000fe40000703f70 */
[----:B------:R-:W-:-:S02]  /*3650*/  SHF.R.U32.HI R8, RZ, 0x1, R6 ;  /* 0x00000001ff087819 */ /* 0x000fc40000011606 */
[----:B------:R-:W-:-:S04]  /*3660*/  SEL R3, RZ, 0x1, !P0 ;  /* 0x00000001ff037807 */ /* 0x000fc80004000000 */
[----:B------:R-:W-:-:S04]  /*3670*/  LOP3.LUT R3, R3, 0x1, R8, 0xf8, !PT ;  /* 0x0000000103037812 */ /* 0x000fc800078ef808 */
[----:B------:R-:W-:-:S05]  /*3680*/  LOP3.LUT R3, R3, R6, RZ, 0xc0, !PT ;  /* 0x0000000603037212 */ /* 0x000fca00078ec0ff */
[----:B------:R-:W-:-:S05]  /*3690*/  IMAD.IADD R3, R8, 0x1, R3 ;  /* 0x0000000108037824 */ /* 0x000fca00078e0203 */
[----:B------:R-:W-:Y:S01]  /*36a0*/  LOP3.LUT R0, R3, R0, RZ, 0xfc, !PT ;  /* 0x0000000003007212 */ /* 0x000fe200078efcff */
[----:B------:R-:W-:Y:S06]  /*36b0*/  BRA `(.L_x_68) ;  /* 0x0000000000347947 */ /* 0x000fec0003800000 */
.L_x_67:
[----:B------:R-:W-:-:S04]  /*36c0*/  LOP3.LUT R0, R0, 0x80000000, RZ, 0xc0, !PT ;  /* 0x8000000000007812 */ /* 0x000fc800078ec0ff */
[----:B------:R-:W-:Y:S01]  /*36d0*/  LOP3.LUT R0, R0, 0x7f800000, RZ, 0xfc, !PT ;  /* 0x7f80000000007812 */ /* 0x000fe200078efcff */
[----:B------:R-:W-:Y:S06]  /*36e0*/  BRA `(.L_x_68) ;  /* 0x0000000000287947 */ /* 0x000fec0003800000 */
.L_x_66:
[----:B------:R-:W-:Y:S01]  /*36f0*/  LEA R0, R6, R0, 0x17 ;  /* 0x0000000006007211 */ /* 0x000fe200078eb8ff */
[----:B------:R-:W-:Y:S06]  /*3700*/  BRA `(.L_x_68) ;  /* 0x0000000000207947 */ /* 0x000fec0003800000 */
.L_x_65:
[----:B------:R-:W-:-:S04]  /*3710*/  LOP3.LUT R0, R8, 0x80000000, R5, 0x48, !PT ;  /* 0x8000000008007812 */ /* 0x000fc800078e4805 */
[----:B------:R-:W-:Y:S01]  /*3720*/  LOP3.LUT R0, R0, 0x7f800000, RZ, 0xfc, !PT ;  /* 0x7f80000000007812 */ /* 0x000fe200078efcff */
[----:B------:R-:W-:Y:S06]  /*3730*/  BRA `(.L_x_68) ;  /* 0x0000000000147947 */ /* 0x000fec0003800000 */
.L_x_64:
[----:B------:R-:W-:Y:S01]  /*3740*/  LOP3.LUT R0, R8, 0x80000000, R5, 0x48, !PT ;  /* 0x8000000008007812 */ /* 0x000fe200078e4805 */
[----:B------:R-:W-:Y:S06]  /*3750*/  BRA `(.L_x_68) ;  /* 0x00000000000c7947 */ /* 0x000fec0003800000 */
.L_x_63:
[----:B------:R-:W0:Y:S01]  /*3760*/  MUFU.RSQ R0, -QNAN ;  /* 0xffc0000000007908 */ /* 0x000e220000001400 */
[----:B------:R-:W-:Y:S05]  /*3770*/  BRA `(.L_x_68) ;  /* 0x0000000000047947 */ /* 0x000fea0003800000 */
.L_x_62:
[----:B------:R-:W-:-:S07]  /*3780*/  FADD.FTZ R0, R0, R3 ;  /* 0x0000000300007221 */ /* 0x000fce0000010000 */
.L_x_68:
[----:B------:R-:W-:-:S04]  /*3790*/  IMAD.MOV.U32 R3, RZ, RZ, 0x0 ;  /* 0x00000000ff037424 */ /* 0x000fc800078e00ff */
[----:B0-----:R-:W-:Y:S05]  /*37a0*/  RET.REL.NODEC R2 `(_Z17build_tree_kernelP7NodeGPUiij) ;  /* 0xffffffc802147950 */ /* 0x001fea0003c3ffff */
.L_x_69:
        /* <DEDUP_REMOVED lines=13> */
.L_x_70:


//--------------------- .nv.global.init           --------------------------
	.section	.nv.global.init,"aw",@progbits
	.align	4
.nv.global.init:
	.type		mrg32k3aM1SubSeq,@object
	.size		mrg32k3aM1SubSeq,(mrg32k3aM2SubSeq - mrg32k3aM1SubSeq)
mrg32k3aM1SubSeq:
        /*0000*/ 	.byte	0x0b, 0xcc, 0xee, 0x04, 0x73, 0x29, 0x8b, 0x6f, 0xf6, 0x53, 0x03, 0xf6, 0x23, 0xf6, 0xea, 0xda
        /* <DEDUP_REMOVED lines=125> */
	.type		mrg32k3aM2SubSeq,@object
	.size		mrg32k3aM2SubSeq,(mrg32k3aM1 - mrg32k3aM2SubSeq)
mrg32k3aM2SubSeq:
        /* <DEDUP_REMOVED lines=126> */
	.type		mrg32k3aM1,@object
	.size		mrg32k3aM1,(mrg32k3aM1Seq - mrg32k3aM1)
mrg32k3aM1:
        /* <DEDUP_REMOVED lines=144> */
	.type		mrg32k3aM1Seq,@object
	.size		mrg32k3aM1Seq,(mrg32k3aM2 - mrg32k3aM1Seq)
mrg32k3aM1Seq:
        /* <DEDUP_REMOVED lines=144> */
	.type		mrg32k3aM2,@object
	.size		mrg32k3aM2,(mrg32k3aM2Seq - mrg32k3aM2)
mrg32k3aM2:
        /* <DEDUP_REMOVED lines=144> */
	.type		mrg32k3aM2Seq,@object
	.size		mrg32k3aM2Seq,(precalc_xorwow_matrix - mrg32k3aM2Seq)
mrg32k3aM2Seq:
        /* <DEDUP_REMOVED lines=144> */
	.type		precalc_xorwow_matrix,@object
	.size		precalc_xorwow_matrix,(precalc_xorwow_offset_matrix - precalc_xorwow_matrix)
precalc_xorwow_matrix:
        /* <DEDUP_REMOVED lines=6400> */
	.type		precalc_xorwow_offset_matrix,@object
	.size		precalc_xorwow_offset_matrix,(.L_1 - precalc_xorwow_offset_matrix)
precalc_xorwow_offset_matrix:
        /* <DEDUP_REMOVED lines=6400> */
.L_1:


//--------------------- .nv.shared.reserved.0     --------------------------
	.section	.nv.shared.reserved.0,"aw",@nobits
	.weak		__nv_reservedSMEM_offset_0_alias
	.size		__nv_reservedSMEM_offset_0_alias, 0, 64
	.other		__nv_reservedSMEM_offset_0_alias,@"STO_CUDA_RESERVED_SHARED STV_DEFAULT"
__nv_reservedSMEM_offset_0_alias:
	.zero		0
	.zero		64


//--------------------- .nv.constant0._Z18random_walk_kernelP7NodeGPUiiiPfiiPKfj --------------------------
	.section	.nv.constant0._Z18random_walk_kernelP7NodeGPUiiiPfiiPKfj,"a",@progbits
	.sectionflags	@""
	.align	4
.nv.constant0._Z18random_walk_kernelP7NodeGPUiiiPfiiPKfj:
	.zero		948


//--------------------- .nv.constant0._Z17build_tree_kernelP7NodeGPUiij --------------------------
	.section	.nv.constant0._Z17build_tree_kernelP7NodeGPUiij,"a",@progbits
	.sectionflags	@""
	.align	4
.nv.constant0._Z17build_tree_kernelP7NodeGPUiij:
	.zero		916


//--------------------- SYMBOLS --------------------------

	.type		.nv.reservedSmem.offset0,@object
	.size		.nv.reservedSmem.offset0,0x4
